//
// Generated by NVIDIA NVVM Compiler
//
// Compiler Build ID: CL-36424714
// Cuda compilation tools, release 13.0, V13.0.88
// Based on NVVM 20.0.0
//

.version 9.0
.target sm_100
.address_size 64

	// .globl	_Z6reduceILj1024EEvPfS0_i
// _ZZ6reduceILj1024EEvPfS0_iE6s_data has been demoted
// _ZZ6reduceILj512EEvPfS0_iE6s_data has been demoted
// _ZZ6reduceILj256EEvPfS0_iE6s_data has been demoted
// _ZZ6reduceILj128EEvPfS0_iE6s_data has been demoted
// _ZZ6reduceILj64EEvPfS0_iE6s_data has been demoted
// _ZZ6reduceILj32EEvPfS0_iE6s_data has been demoted
// _ZZ6reduceILj16EEvPfS0_iE6s_data has been demoted
// _ZZ6reduceILj8EEvPfS0_iE6s_data has been demoted
// _ZZ6reduceILj4EEvPfS0_iE6s_data has been demoted
// _ZZ6reduceILj2EEvPfS0_iE6s_data has been demoted
// _ZZ6reduceILj1EEvPfS0_iE6s_data has been demoted

.visible .entry _Z6reduceILj1024EEvPfS0_i(
	.param .u64 .ptr .align 1 _Z6reduceILj1024EEvPfS0_i_param_0,
	.param .u64 .ptr .align 1 _Z6reduceILj1024EEvPfS0_i_param_1,
	.param .u32 _Z6reduceILj1024EEvPfS0_i_param_2
)
{
	.reg .pred 	%p<9>;
	.reg .b32 	%r<18>;
	.reg .b32 	%f<39>;
	.reg .b64 	%rd<11>;
	// demoted variable
	.shared .align 4 .b8 _ZZ6reduceILj1024EEvPfS0_iE6s_data[512];
	ld.param.u64 	%rd2, [_Z6reduceILj1024EEvPfS0_i_param_0];
	ld.param.u64 	%rd3, [_Z6reduceILj1024EEvPfS0_i_param_1];
	ld.param.u32 	%r8, [_Z6reduceILj1024EEvPfS0_i_param_2];
	mov.u32 	%r1, %tid.x;
	mov.u32 	%r2, %ctaid.x;
	mov.u32 	%r9, %ntid.x;
	mul.lo.s32 	%r10, %r9, %r2;
	shl.b32 	%r11, %r10, 1;
	add.s32 	%r17, %r11, %r1;
	shl.b32 	%r12, %r1, 2;
	mov.u32 	%r13, _ZZ6reduceILj1024EEvPfS0_iE6s_data;
	add.s32 	%r4, %r13, %r12;
	mov.b32 	%r14, 0;
	st.shared.u32 	[%r4], %r14;
	setp.ge.u32 	%p1, %r17, %r8;
	@%p1 bra 	$L__BB0_4;
	cvta.to.global.u64 	%rd1, %rd2;
	mov.u32 	%r15, %nctaid.x;
	shl.b32 	%r5, %r15, 11;
	mov.f32 	%f38, 0f00000000;
$L__BB0_2:
	mul.wide.u32 	%rd4, %r17, 4;
	add.s64 	%rd5, %rd1, %rd4;
	ld.global.f32 	%f4, [%rd5];
	add.s32 	%r16, %r17, 1024;
	mul.wide.u32 	%rd6, %r16, 4;
	add.s64 	%rd7, %rd1, %rd6;
	ld.global.f32 	%f5, [%rd7];
	add.f32 	%f6, %f4, %f5;
	add.f32 	%f38, %f38, %f6;
	add.s32 	%r17, %r17, %r5;
	setp.lt.u32 	%p2, %r17, %r8;
	@%p2 bra 	$L__BB0_2;
	st.shared.f32 	[%r4], %f38;
$L__BB0_4:
	bar.sync 	0;
	setp.gt.u32 	%p3, %r1, 511;
	@%p3 bra 	$L__BB0_6;
	ld.shared.f32 	%f7, [%r4+2048];
	ld.shared.f32 	%f8, [%r4];
	add.f32 	%f9, %f7, %f8;
	st.shared.f32 	[%r4], %f9;
$L__BB0_6:
	bar.sync 	0;
	setp.gt.u32 	%p4, %r1, 255;
	@%p4 bra 	$L__BB0_8;
	ld.shared.f32 	%f10, [%r4+1024];
	ld.shared.f32 	%f11, [%r4];
	add.f32 	%f12, %f10, %f11;
	st.shared.f32 	[%r4], %f12;
$L__BB0_8:
	bar.sync 	0;
	setp.gt.u32 	%p5, %r1, 127;
	@%p5 bra 	$L__BB0_10;
	ld.shared.f32 	%f13, [%r4+512];
	ld.shared.f32 	%f14, [%r4];
	add.f32 	%f15, %f13, %f14;
	st.shared.f32 	[%r4], %f15;
$L__BB0_10:
	bar.sync 	0;
	setp.gt.u32 	%p6, %r1, 63;
	@%p6 bra 	$L__BB0_12;
	ld.shared.f32 	%f16, [%r4+256];
	ld.shared.f32 	%f17, [%r4];
	add.f32 	%f18, %f16, %f17;
	st.shared.f32 	[%r4], %f18;
$L__BB0_12:
	bar.sync 	0;
	setp.gt.u32 	%p7, %r1, 31;
	@%p7 bra 	$L__BB0_15;
	ld.volatile.shared.f32 	%f19, [%r4+128];
	ld.volatile.shared.f32 	%f20, [%r4];
	add.f32 	%f21, %f19, %f20;
	st.volatile.shared.f32 	[%r4], %f21;
	ld.volatile.shared.f32 	%f22, [%r4+64];
	ld.volatile.shared.f32 	%f23, [%r4];
	add.f32 	%f24, %f22, %f23;
	st.volatile.shared.f32 	[%r4], %f24;
	ld.volatile.shared.f32 	%f25, [%r4+32];
	ld.volatile.shared.f32 	%f26, [%r4];
	add.f32 	%f27, %f25, %f26;
	st.volatile.shared.f32 	[%r4], %f27;
	ld.volatile.shared.f32 	%f28, [%r4+16];
	ld.volatile.shared.f32 	%f29, [%r4];
	add.f32 	%f30, %f28, %f29;
	st.volatile.shared.f32 	[%r4], %f30;
	ld.volatile.shared.f32 	%f31, [%r4+8];
	ld.volatile.shared.f32 	%f32, [%r4];
	add.f32 	%f33, %f31, %f32;
	st.volatile.shared.f32 	[%r4], %f33;
	ld.volatile.shared.f32 	%f34, [%r4+4];
	ld.volatile.shared.f32 	%f35, [%r4];
	add.f32 	%f36, %f34, %f35;
	st.volatile.shared.f32 	[%r4], %f36;
	setp.ne.s32 	%p8, %r1, 0;
	@%p8 bra 	$L__BB0_15;
	ld.shared.f32 	%f37, [_ZZ6reduceILj1024EEvPfS0_iE6s_data];
	cvta.to.global.u64 	%rd8, %rd3;
	mul.wide.u32 	%rd9, %r2, 4;
	add.s64 	%rd10, %rd8, %rd9;
	st.global.f32 	[%rd10], %f37;
$L__BB0_15:
	ret;

}
	// .globl	_Z6reduceILj512EEvPfS0_i
.visible .entry _Z6reduceILj512EEvPfS0_i(
	.param .u64 .ptr .align 1 _Z6reduceILj512EEvPfS0_i_param_0,
	.param .u64 .ptr .align 1 _Z6reduceILj512EEvPfS0_i_param_1,
	.param .u32 _Z6reduceILj512EEvPfS0_i_param_2
)
{
	.reg .pred 	%p<8>;
	.reg .b32 	%r<18>;
	.reg .b32 	%f<36>;
	.reg .b64 	%rd<11>;
	// demoted variable
	.shared .align 4 .b8 _ZZ6reduceILj512EEvPfS0_iE6s_data[512];
	ld.param.u64 	%rd2, [_Z6reduceILj512EEvPfS0_i_param_0];
	ld.param.u64 	%rd3, [_Z6reduceILj512EEvPfS0_i_param_1];
	ld.param.u32 	%r8, [_Z6reduceILj512EEvPfS0_i_param_2];
	mov.u32 	%r1, %tid.x;
	mov.u32 	%r2, %ctaid.x;
	mov.u32 	%r9, %ntid.x;
	mul.lo.s32 	%r10, %r9, %r2;
	shl.b32 	%r11, %r10, 1;
	add.s32 	%r17, %r11, %r1;
	shl.b32 	%r12, %r1, 2;
	mov.u32 	%r13, _ZZ6reduceILj512EEvPfS0_iE6s_data;
	add.s32 	%r4, %r13, %r12;
	mov.b32 	%r14, 0;
	st.shared.u32 	[%r4], %r14;
	setp.ge.u32 	%p1, %r17, %r8;
	@%p1 bra 	$L__BB1_4;
	cvta.to.global.u64 	%rd1, %rd2;
	mov.u32 	%r15, %nctaid.x;
	shl.b32 	%r5, %r15, 10;
	mov.f32 	%f35, 0f00000000;
$L__BB1_2:
	mul.wide.u32 	%rd4, %r17, 4;
	add.s64 	%rd5, %rd1, %rd4;
	ld.global.f32 	%f4, [%rd5];
	add.s32 	%r16, %r17, 512;
	mul.wide.u32 	%rd6, %r16, 4;
	add.s64 	%rd7, %rd1, %rd6;
	ld.global.f32 	%f5, [%rd7];
	add.f32 	%f6, %f4, %f5;
	add.f32 	%f35, %f35, %f6;
	add.s32 	%r17, %r17, %r5;
	setp.lt.u32 	%p2, %r17, %r8;
	@%p2 bra 	$L__BB1_2;
	st.shared.f32 	[%r4], %f35;
$L__BB1_4:
	bar.sync 	0;
	setp.gt.u32 	%p3, %r1, 255;
	@%p3 bra 	$L__BB1_6;
	ld.shared.f32 	%f7, [%r4+1024];
	ld.shared.f32 	%f8, [%r4];
	add.f32 	%f9, %f7, %f8;
	st.shared.f32 	[%r4], %f9;
$L__BB1_6:
	bar.sync 	0;
	setp.gt.u32 	%p4, %r1, 127;
	@%p4 bra 	$L__BB1_8;
	ld.shared.f32 	%f10, [%r4+512];
	ld.shared.f32 	%f11, [%r4];
	add.f32 	%f12, %f10, %f11;
	st.shared.f32 	[%r4], %f12;
$L__BB1_8:
	bar.sync 	0;
	setp.gt.u32 	%p5, %r1, 63;
	@%p5 bra 	$L__BB1_10;
	ld.shared.f32 	%f13, [%r4+256];
	ld.shared.f32 	%f14, [%r4];
	add.f32 	%f15, %f13, %f14;
	st.shared.f32 	[%r4], %f15;
$L__BB1_10:
	bar.sync 	0;
	setp.gt.u32 	%p6, %r1, 31;
	@%p6 bra 	$L__BB1_13;
	ld.volatile.shared.f32 	%f16, [%r4+128];
	ld.volatile.shared.f32 	%f17, [%r4];
	add.f32 	%f18, %f16, %f17;
	st.volatile.shared.f32 	[%r4], %f18;
	ld.volatile.shared.f32 	%f19, [%r4+64];
	ld.volatile.shared.f32 	%f20, [%r4];
	add.f32 	%f21, %f19, %f20;
	st.volatile.shared.f32 	[%r4], %f21;
	ld.volatile.shared.f32 	%f22, [%r4+32];
	ld.volatile.shared.f32 	%f23, [%r4];
	add.f32 	%f24, %f22, %f23;
	st.volatile.shared.f32 	[%r4], %f24;
	ld.volatile.shared.f32 	%f25, [%r4+16];
	ld.volatile.shared.f32 	%f26, [%r4];
	add.f32 	%f27, %f25, %f26;
	st.volatile.shared.f32 	[%r4], %f27;
	ld.volatile.shared.f32 	%f28, [%r4+8];
	ld.volatile.shared.f32 	%f29, [%r4];
	add.f32 	%f30, %f28, %f29;
	st.volatile.shared.f32 	[%r4], %f30;
	ld.volatile.shared.f32 	%f31, [%r4+4];
	ld.volatile.shared.f32 	%f32, [%r4];
	add.f32 	%f33, %f31, %f32;
	st.volatile.shared.f32 	[%r4], %f33;
	setp.ne.s32 	%p7, %r1, 0;
	@%p7 bra 	$L__BB1_13;
	ld.shared.f32 	%f34, [_ZZ6reduceILj512EEvPfS0_iE6s_data];
	cvta.to.global.u64 	%rd8, %rd3;
	mul.wide.u32 	%rd9, %r2, 4;
	add.s64 	%rd10, %rd8, %rd9;
	st.global.f32 	[%rd10], %f34;
$L__BB1_13:
	ret;

}
	// .globl	_Z6reduceILj256EEvPfS0_i
.visible .entry _Z6reduceILj256EEvPfS0_i(
	.param .u64 .ptr .align 1 _Z6reduceILj256EEvPfS0_i_param_0,
	.param .u64 .ptr .align 1 _Z6reduceILj256EEvPfS0_i_param_1,
	.param .u32 _Z6reduceILj256EEvPfS0_i_param_2
)
{
	.reg .pred 	%p<7>;
	.reg .b32 	%r<18>;
	.reg .b32 	%f<33>;
	.reg .b64 	%rd<11>;
	// demoted variable
	.shared .align 4 .b8 _ZZ6reduceILj256EEvPfS0_iE6s_data[512];
	ld.param.u64 	%rd2, [_Z6reduceILj256EEvPfS0_i_param_0];
	ld.param.u64 	%rd3, [_Z6reduceILj256EEvPfS0_i_param_1];
	ld.param.u32 	%r8, [_Z6reduceILj256EEvPfS0_i_param_2];
	mov.u32 	%r1, %tid.x;
	mov.u32 	%r2, %ctaid.x;
	mov.u32 	%r9, %ntid.x;
	mul.lo.s32 	%r10, %r9, %r2;
	shl.b32 	%r11, %r10, 1;
	add.s32 	%r17, %r11, %r1;
	shl.b32 	%r12, %r1, 2;
	mov.u32 	%r13, _ZZ6reduceILj256EEvPfS0_iE6s_data;
	add.s32 	%r4, %r13, %r12;
	mov.b32 	%r14, 0;
	st.shared.u32 	[%r4], %r14;
	setp.ge.u32 	%p1, %r17, %r8;
	@%p1 bra 	$L__BB2_4;
	cvta.to.global.u64 	%rd1, %rd2;
	mov.u32 	%r15, %nctaid.x;
	shl.b32 	%r5, %r15, 9;
	mov.f32 	%f32, 0f00000000;
$L__BB2_2:
	mul.wide.u32 	%rd4, %r17, 4;
	add.s64 	%rd5, %rd1, %rd4;
	ld.global.f32 	%f4, [%rd5];
	add.s32 	%r16, %r17, 256;
	mul.wide.u32 	%rd6, %r16, 4;
	add.s64 	%rd7, %rd1, %rd6;
	ld.global.f32 	%f5, [%rd7];
	add.f32 	%f6, %f4, %f5;
	add.f32 	%f32, %f32, %f6;
	add.s32 	%r17, %r17, %r5;
	setp.lt.u32 	%p2, %r17, %r8;
	@%p2 bra 	$L__BB2_2;
	st.shared.f32 	[%r4], %f32;
$L__BB2_4:
	bar.sync 	0;
	setp.gt.u32 	%p3, %r1, 127;
	@%p3 bra 	$L__BB2_6;
	ld.shared.f32 	%f7, [%r4+512];
	ld.shared.f32 	%f8, [%r4];
	add.f32 	%f9, %f7, %f8;
	st.shared.f32 	[%r4], %f9;
$L__BB2_6:
	bar.sync 	0;
	setp.gt.u32 	%p4, %r1, 63;
	@%p4 bra 	$L__BB2_8;
	ld.shared.f32 	%f10, [%r4+256];
	ld.shared.f32 	%f11, [%r4];
	add.f32 	%f12, %f10, %f11;
	st.shared.f32 	[%r4], %f12;
$L__BB2_8:
	bar.sync 	0;
	setp.gt.u32 	%p5, %r1, 31;
	@%p5 bra 	$L__BB2_11;
	ld.volatile.shared.f32 	%f13, [%r4+128];
	ld.volatile.shared.f32 	%f14, [%r4];
	add.f32 	%f15, %f13, %f14;
	st.volatile.shared.f32 	[%r4], %f15;
	ld.volatile.shared.f32 	%f16, [%r4+64];
	ld.volatile.shared.f32 	%f17, [%r4];
	add.f32 	%f18, %f16, %f17;
	st.volatile.shared.f32 	[%r4], %f18;
	ld.volatile.shared.f32 	%f19, [%r4+32];
	ld.volatile.shared.f32 	%f20, [%r4];
	add.f32 	%f21, %f19, %f20;
	st.volatile.shared.f32 	[%r4], %f21;
	ld.volatile.shared.f32 	%f22, [%r4+16];
	ld.volatile.shared.f32 	%f23, [%r4];
	add.f32 	%f24, %f22, %f23;
	st.volatile.shared.f32 	[%r4], %f24;
	ld.volatile.shared.f32 	%f25, [%r4+8];
	ld.volatile.shared.f32 	%f26, [%r4];
	add.f32 	%f27, %f25, %f26;
	st.volatile.shared.f32 	[%r4], %f27;
	ld.volatile.shared.f32 	%f28, [%r4+4];
	ld.volatile.shared.f32 	%f29, [%r4];
	add.f32 	%f30, %f28, %f29;
	st.volatile.shared.f32 	[%r4], %f30;
	setp.ne.s32 	%p6, %r1, 0;
	@%p6 bra 	$L__BB2_11;
	ld.shared.f32 	%f31, [_ZZ6reduceILj256EEvPfS0_iE6s_data];
	cvta.to.global.u64 	%rd8, %rd3;
	mul.wide.u32 	%rd9, %r2, 4;
	add.s64 	%rd10, %rd8, %rd9;
	st.global.f32 	[%rd10], %f31;
$L__BB2_11:
	ret;

}
	// .globl	_Z6reduceILj128EEvPfS0_i
.visible .entry _Z6reduceILj128EEvPfS0_i(
	.param .u64 .ptr .align 1 _Z6reduceILj128EEvPfS0_i_param_0,
	.param .u64 .ptr .align 1 _Z6reduceILj128EEvPfS0_i_param_1,
	.param .u32 _Z6reduceILj128EEvPfS0_i_param_2
)
{
	.reg .pred 	%p<6>;
	.reg .b32 	%r<18>;
	.reg .b32 	%f<30>;
	.reg .b64 	%rd<11>;
	// demoted variable
	.shared .align 4 .b8 _ZZ6reduceILj128EEvPfS0_iE6s_data[512];
	ld.param.u64 	%rd2, [_Z6reduceILj128EEvPfS0_i_param_0];
	ld.param.u64 	%rd3, [_Z6reduceILj128EEvPfS0_i_param_1];
	ld.param.u32 	%r8, [_Z6reduceILj128EEvPfS0_i_param_2];
	mov.u32 	%r1, %tid.x;
	mov.u32 	%r2, %ctaid.x;
	mov.u32 	%r9, %ntid.x;
	mul.lo.s32 	%r10, %r9, %r2;
	shl.b32 	%r11, %r10, 1;
	add.s32 	%r17, %r11, %r1;
	shl.b32 	%r12, %r1, 2;
	mov.u32 	%r13, _ZZ6reduceILj128EEvPfS0_iE6s_data;
	add.s32 	%r4, %r13, %r12;
	mov.b32 	%r14, 0;
	st.shared.u32 	[%r4], %r14;
	setp.ge.u32 	%p1, %r17, %r8;
	@%p1 bra 	$L__BB3_4;
	cvta.to.global.u64 	%rd1, %rd2;
	mov.u32 	%r15, %nctaid.x;
	shl.b32 	%r5, %r15, 8;
	mov.f32 	%f29, 0f00000000;
$L__BB3_2:
	mul.wide.u32 	%rd4, %r17, 4;
	add.s64 	%rd5, %rd1, %rd4;
	ld.global.f32 	%f4, [%rd5];
	add.s32 	%r16, %r17, 128;
	mul.wide.u32 	%rd6, %r16, 4;
	add.s64 	%rd7, %rd1, %rd6;
	ld.global.f32 	%f5, [%rd7];
	add.f32 	%f6, %f4, %f5;
	add.f32 	%f29, %f29, %f6;
	add.s32 	%r17, %r17, %r5;
	setp.lt.u32 	%p2, %r17, %r8;
	@%p2 bra 	$L__BB3_2;
	st.shared.f32 	[%r4], %f29;
$L__BB3_4:
	bar.sync 	0;
	setp.gt.u32 	%p3, %r1, 63;
	@%p3 bra 	$L__BB3_6;
	ld.shared.f32 	%f7, [%r4+256];
	ld.shared.f32 	%f8, [%r4];
	add.f32 	%f9, %f7, %f8;
	st.shared.f32 	[%r4], %f9;
$L__BB3_6:
	bar.sync 	0;
	setp.gt.u32 	%p4, %r1, 31;
	@%p4 bra 	$L__BB3_9;
	ld.volatile.shared.f32 	%f10, [%r4+128];
	ld.volatile.shared.f32 	%f11, [%r4];
	add.f32 	%f12, %f10, %f11;
	st.volatile.shared.f32 	[%r4], %f12;
	ld.volatile.shared.f32 	%f13, [%r4+64];
	ld.volatile.shared.f32 	%f14, [%r4];
	add.f32 	%f15, %f13, %f14;
	st.volatile.shared.f32 	[%r4], %f15;
	ld.volatile.shared.f32 	%f16, [%r4+32];
	ld.volatile.shared.f32 	%f17, [%r4];
	add.f32 	%f18, %f16, %f17;
	st.volatile.shared.f32 	[%r4], %f18;
	ld.volatile.shared.f32 	%f19, [%r4+16];
	ld.volatile.shared.f32 	%f20, [%r4];
	add.f32 	%f21, %f19, %f20;
	st.volatile.shared.f32 	[%r4], %f21;
	ld.volatile.shared.f32 	%f22, [%r4+8];
	ld.volatile.shared.f32 	%f23, [%r4];
	add.f32 	%f24, %f22, %f23;
	st.volatile.shared.f32 	[%r4], %f24;
	ld.volatile.shared.f32 	%f25, [%r4+4];
	ld.volatile.shared.f32 	%f26, [%r4];
	add.f32 	%f27, %f25, %f26;
	st.volatile.shared.f32 	[%r4], %f27;
	setp.ne.s32 	%p5, %r1, 0;
	@%p5 bra 	$L__BB3_9;
	ld.shared.f32 	%f28, [_ZZ6reduceILj128EEvPfS0_iE6s_data];
	cvta.to.global.u64 	%rd8, %rd3;
	mul.wide.u32 	%rd9, %r2, 4;
	add.s64 	%rd10, %rd8, %rd9;
	st.global.f32 	[%rd10], %f28;
$L__BB3_9:
	ret;

}
	// .globl	_Z6reduceILj64EEvPfS0_i
.visible .entry _Z6reduceILj64EEvPfS0_i(
	.param .u64 .ptr .align 1 _Z6reduceILj64EEvPfS0_i_param_0,
	.param .u64 .ptr .align 1 _Z6reduceILj64EEvPfS0_i_param_1,
	.param .u32 _Z6reduceILj64EEvPfS0_i_param_2
)
{
	.reg .pred 	%p<5>;
	.reg .b32 	%r<18>;
	.reg .b32 	%f<27>;
	.reg .b64 	%rd<11>;
	// demoted variable
	.shared .align 4 .b8 _ZZ6reduceILj64EEvPfS0_iE6s_data[512];
	ld.param.u64 	%rd2, [_Z6reduceILj64EEvPfS0_i_param_0];
	ld.param.u64 	%rd3, [_Z6reduceILj64EEvPfS0_i_param_1];
	ld.param.u32 	%r8, [_Z6reduceILj64EEvPfS0_i_param_2];
	mov.u32 	%r1, %tid.x;
	mov.u32 	%r2, %ctaid.x;
	mov.u32 	%r9, %ntid.x;
	mul.lo.s32 	%r10, %r9, %r2;
	shl.b32 	%r11, %r10, 1;
	add.s32 	%r17, %r11, %r1;
	shl.b32 	%r12, %r1, 2;
	mov.u32 	%r13, _ZZ6reduceILj64EEvPfS0_iE6s_data;
	add.s32 	%r4, %r13, %r12;
	mov.b32 	%r14, 0;
	st.shared.u32 	[%r4], %r14;
	setp.ge.u32 	%p1, %r17, %r8;
	@%p1 bra 	$L__BB4_4;
	cvta.to.global.u64 	%rd1, %rd2;
	mov.u32 	%r15, %nctaid.x;
	shl.b32 	%r5, %r15, 7;
	mov.f32 	%f26, 0f00000000;
$L__BB4_2:
	mul.wide.u32 	%rd4, %r17, 4;
	add.s64 	%rd5, %rd1, %rd4;
	ld.global.f32 	%f4, [%rd5];
	add.s32 	%r16, %r17, 64;
	mul.wide.u32 	%rd6, %r16, 4;
	add.s64 	%rd7, %rd1, %rd6;
	ld.global.f32 	%f5, [%rd7];
	add.f32 	%f6, %f4, %f5;
	add.f32 	%f26, %f26, %f6;
	add.s32 	%r17, %r17, %r5;
	setp.lt.u32 	%p2, %r17, %r8;
	@%p2 bra 	$L__BB4_2;
	st.shared.f32 	[%r4], %f26;
$L__BB4_4:
	bar.sync 	0;
	setp.gt.u32 	%p3, %r1, 31;
	@%p3 bra 	$L__BB4_7;
	ld.volatile.shared.f32 	%f7, [%r4+128];
	ld.volatile.shared.f32 	%f8, [%r4];
	add.f32 	%f9, %f7, %f8;
	st.volatile.shared.f32 	[%r4], %f9;
	ld.volatile.shared.f32 	%f10, [%r4+64];
	ld.volatile.shared.f32 	%f11, [%r4];
	add.f32 	%f12, %f10, %f11;
	st.volatile.shared.f32 	[%r4], %f12;
	ld.volatile.shared.f32 	%f13, [%r4+32];
	ld.volatile.shared.f32 	%f14, [%r4];
	add.f32 	%f15, %f13, %f14;
	st.volatile.shared.f32 	[%r4], %f15;
	ld.volatile.shared.f32 	%f16, [%r4+16];
	ld.volatile.shared.f32 	%f17, [%r4];
	add.f32 	%f18, %f16, %f17;
	st.volatile.shared.f32 	[%r4], %f18;
	ld.volatile.shared.f32 	%f19, [%r4+8];
	ld.volatile.shared.f32 	%f20, [%r4];
	add.f32 	%f21, %f19, %f20;
	st.volatile.shared.f32 	[%r4], %f21;
	ld.volatile.shared.f32 	%f22, [%r4+4];
	ld.volatile.shared.f32 	%f23, [%r4];
	add.f32 	%f24, %f22, %f23;
	st.volatile.shared.f32 	[%r4], %f24;
	setp.ne.s32 	%p4, %r1, 0;
	@%p4 bra 	$L__BB4_7;
	ld.shared.f32 	%f25, [_ZZ6reduceILj64EEvPfS0_iE6s_data];
	cvta.to.global.u64 	%rd8, %rd3;
	mul.wide.u32 	%rd9, %r2, 4;
	add.s64 	%rd10, %rd8, %rd9;
	st.global.f32 	[%rd10], %f25;
$L__BB4_7:
	ret;

}
	// .globl	_Z6reduceILj32EEvPfS0_i
.visible .entry _Z6reduceILj32EEvPfS0_i(
	.param .u64 .ptr .align 1 _Z6reduceILj32EEvPfS0_i_param_0,
	.param .u64 .ptr .align 1 _Z6reduceILj32EEvPfS0_i_param_1,
	.param .u32 _Z6reduceILj32EEvPfS0_i_param_2
)
{
	.reg .pred 	%p<5>;
	.reg .b32 	%r<18>;
	.reg .b32 	%f<24>;
	.reg .b64 	%rd<11>;
	// demoted variable
	.shared .align 4 .b8 _ZZ6reduceILj32EEvPfS0_iE6s_data[512];
	ld.param.u64 	%rd2, [_Z6reduceILj32EEvPfS0_i_param_0];
	ld.param.u64 	%rd3, [_Z6reduceILj32EEvPfS0_i_param_1];
	ld.param.u32 	%r8, [_Z6reduceILj32EEvPfS0_i_param_2];
	mov.u32 	%r1, %tid.x;
	mov.u32 	%r2, %ctaid.x;
	mov.u32 	%r9, %ntid.x;
	mul.lo.s32 	%r10, %r9, %r2;
	shl.b32 	%r11, %r10, 1;
	add.s32 	%r17, %r11, %r1;
	shl.b32 	%r12, %r1, 2;
	mov.u32 	%r13, _ZZ6reduceILj32EEvPfS0_iE6s_data;
	add.s32 	%r4, %r13, %r12;
	mov.b32 	%r14, 0;
	st.shared.u32 	[%r4], %r14;
	setp.ge.u32 	%p1, %r17, %r8;
	@%p1 bra 	$L__BB5_4;
	cvta.to.global.u64 	%rd1, %rd2;
	mov.u32 	%r15, %nctaid.x;
	shl.b32 	%r5, %r15, 6;
	mov.f32 	%f23, 0f00000000;
$L__BB5_2:
	mul.wide.u32 	%rd4, %r17, 4;
	add.s64 	%rd5, %rd1, %rd4;
	ld.global.f32 	%f4, [%rd5];
	add.s32 	%r16, %r17, 32;
	mul.wide.u32 	%rd6, %r16, 4;
	add.s64 	%rd7, %rd1, %rd6;
	ld.global.f32 	%f5, [%rd7];
	add.f32 	%f6, %f4, %f5;
	add.f32 	%f23, %f23, %f6;
	add.s32 	%r17, %r17, %r5;
	setp.lt.u32 	%p2, %r17, %r8;
	@%p2 bra 	$L__BB5_2;
	st.shared.f32 	[%r4], %f23;
$L__BB5_4:
	bar.sync 	0;
	setp.gt.u32 	%p3, %r1, 31;
	@%p3 bra 	$L__BB5_7;
	ld.volatile.shared.f32 	%f7, [%r4+64];
	ld.volatile.shared.f32 	%f8, [%r4];
	add.f32 	%f9, %f7, %f8;
	st.volatile.shared.f32 	[%r4], %f9;
	ld.volatile.shared.f32 	%f10, [%r4+32];
	ld.volatile.shared.f32 	%f11, [%r4];
	add.f32 	%f12, %f10, %f11;
	st.volatile.shared.f32 	[%r4], %f12;
	ld.volatile.shared.f32 	%f13, [%r4+16];
	ld.volatile.shared.f32 	%f14, [%r4];
	add.f32 	%f15, %f13, %f14;
	st.volatile.shared.f32 	[%r4], %f15;
	ld.volatile.shared.f32 	%f16, [%r4+8];
	ld.volatile.shared.f32 	%f17, [%r4];
	add.f32 	%f18, %f16, %f17;
	st.volatile.shared.f32 	[%r4], %f18;
	ld.volatile.shared.f32 	%f19, [%r4+4];
	ld.volatile.shared.f32 	%f20, [%r4];
	add.f32 	%f21, %f19, %f20;
	st.volatile.shared.f32 	[%r4], %f21;
	setp.ne.s32 	%p4, %r1, 0;
	@%p4 bra 	$L__BB5_7;
	ld.shared.f32 	%f22, [_ZZ6reduceILj32EEvPfS0_iE6s_data];
	cvta.to.global.u64 	%rd8, %rd3;
	mul.wide.u32 	%rd9, %r2, 4;
	add.s64 	%rd10, %rd8, %rd9;
	st.global.f32 	[%rd10], %f22;
$L__BB5_7:
	ret;

}
	// .globl	_Z6reduceILj16EEvPfS0_i
.visible .entry _Z6reduceILj16EEvPfS0_i(
	.param .u64 .ptr .align 1 _Z6reduceILj16EEvPfS0_i_param_0,
	.param .u64 .ptr .align 1 _Z6reduceILj16EEvPfS0_i_param_1,
	.param .u32 _Z6reduceILj16EEvPfS0_i_param_2
)
{
	.reg .pred 	%p<5>;
	.reg .b32 	%r<18>;
	.reg .b32 	%f<21>;
	.reg .b64 	%rd<11>;
	// demoted variable
	.shared .align 4 .b8 _ZZ6reduceILj16EEvPfS0_iE6s_data[512];
	ld.param.u64 	%rd2, [_Z6reduceILj16EEvPfS0_i_param_0];
	ld.param.u64 	%rd3, [_Z6reduceILj16EEvPfS0_i_param_1];
	ld.param.u32 	%r8, [_Z6reduceILj16EEvPfS0_i_param_2];
	mov.u32 	%r1, %tid.x;
	mov.u32 	%r2, %ctaid.x;
	mov.u32 	%r9, %ntid.x;
	mul.lo.s32 	%r10, %r9, %r2;
	shl.b32 	%r11, %r10, 1;
	add.s32 	%r17, %r11, %r1;
	shl.b32 	%r12, %r1, 2;
	mov.u32 	%r13, _ZZ6reduceILj16EEvPfS0_iE6s_data;
	add.s32 	%r4, %r13, %r12;
	mov.b32 	%r14, 0;
	st.shared.u32 	[%r4], %r14;
	setp.ge.u32 	%p1, %r17, %r8;
	@%p1 bra 	$L__BB6_4;
	cvta.to.global.u64 	%rd1, %rd2;
	mov.u32 	%r15, %nctaid.x;
	shl.b32 	%r5, %r15, 5;
	mov.f32 	%f20, 0f00000000;
$L__BB6_2:
	mul.wide.u32 	%rd4, %r17, 4;
	add.s64 	%rd5, %rd1, %rd4;
	ld.global.f32 	%f4, [%rd5];
	add.s32 	%r16, %r17, 16;
	mul.wide.u32 	%rd6, %r16, 4;
	add.s64 	%rd7, %rd1, %rd6;
	ld.global.f32 	%f5, [%rd7];
	add.f32 	%f6, %f4, %f5;
	add.f32 	%f20, %f20, %f6;
	add.s32 	%r17, %r17, %r5;
	setp.lt.u32 	%p2, %r17, %r8;
	@%p2 bra 	$L__BB6_2;
	st.shared.f32 	[%r4], %f20;
$L__BB6_4:
	bar.sync 	0;
	setp.gt.u32 	%p3, %r1, 31;
	@%p3 bra 	$L__BB6_7;
	ld.volatile.shared.f32 	%f7, [%r4+32];
	ld.volatile.shared.f32 	%f8, [%r4];
	add.f32 	%f9, %f7, %f8;
	st.volatile.shared.f32 	[%r4], %f9;
	ld.volatile.shared.f32 	%f10, [%r4+16];
	ld.volatile.shared.f32 	%f11, [%r4];
	add.f32 	%f12, %f10, %f11;
	st.volatile.shared.f32 	[%r4], %f12;
	ld.volatile.shared.f32 	%f13, [%r4+8];
	ld.volatile.shared.f32 	%f14, [%r4];
	add.f32 	%f15, %f13, %f14;
	st.volatile.shared.f32 	[%r4], %f15;
	ld.volatile.shared.f32 	%f16, [%r4+4];
	ld.volatile.shared.f32 	%f17, [%r4];
	add.f32 	%f18, %f16, %f17;
	st.volatile.shared.f32 	[%r4], %f18;
	setp.ne.s32 	%p4, %r1, 0;
	@%p4 bra 	$L__BB6_7;
	ld.shared.f32 	%f19, [_ZZ6reduceILj16EEvPfS0_iE6s_data];
	cvta.to.global.u64 	%rd8, %rd3;
	mul.wide.u32 	%rd9, %r2, 4;
	add.s64 	%rd10, %rd8, %rd9;
	st.global.f32 	[%rd10], %f19;
$L__BB6_7:
	ret;

}
	// .globl	_Z6reduceILj8EEvPfS0_i
.visible .entry _Z6reduceILj8EEvPfS0_i(
	.param .u64 .ptr .align 1 _Z6reduceILj8EEvPfS0_i_param_0,
	.param .u64 .ptr .align 1 _Z6reduceILj8EEvPfS0_i_param_1,
	.param .u32 _Z6reduceILj8EEvPfS0_i_param_2
)
{
	.reg .pred 	%p<5>;
	.reg .b32 	%r<18>;
	.reg .b32 	%f<18>;
	.reg .b64 	%rd<11>;
	// demoted variable
	.shared .align 4 .b8 _ZZ6reduceILj8EEvPfS0_iE6s_data[512];
	ld.param.u64 	%rd2, [_Z6reduceILj8EEvPfS0_i_param_0];
	ld.param.u64 	%rd3, [_Z6reduceILj8EEvPfS0_i_param_1];
	ld.param.u32 	%r8, [_Z6reduceILj8EEvPfS0_i_param_2];
	mov.u32 	%r1, %tid.x;
	mov.u32 	%r2, %ctaid.x;
	mov.u32 	%r9, %ntid.x;
	mul.lo.s32 	%r10, %r9, %r2;
	shl.b32 	%r11, %r10, 1;
	add.s32 	%r17, %r11, %r1;
	shl.b32 	%r12, %r1, 2;
	mov.u32 	%r13, _ZZ6reduceILj8EEvPfS0_iE6s_data;
	add.s32 	%r4, %r13, %r12;
	mov.b32 	%r14, 0;
	st.shared.u32 	[%r4], %r14;
	setp.ge.u32 	%p1, %r17, %r8;
	@%p1 bra 	$L__BB7_4;
	cvta.to.global.u64 	%rd1, %rd2;
	mov.u32 	%r15, %nctaid.x;
	shl.b32 	%r5, %r15, 4;
	mov.f32 	%f17, 0f00000000;
$L__BB7_2:
	mul.wide.u32 	%rd4, %r17, 4;
	add.s64 	%rd5, %rd1, %rd4;
	ld.global.f32 	%f4, [%rd5];
	add.s32 	%r16, %r17, 8;
	mul.wide.u32 	%rd6, %r16, 4;
	add.s64 	%rd7, %rd1, %rd6;
	ld.global.f32 	%f5, [%rd7];
	add.f32 	%f6, %f4, %f5;
	add.f32 	%f17, %f17, %f6;
	add.s32 	%r17, %r17, %r5;
	setp.lt.u32 	%p2, %r17, %r8;
	@%p2 bra 	$L__BB7_2;
	st.shared.f32 	[%r4], %f17;
$L__BB7_4:
	bar.sync 	0;
	setp.gt.u32 	%p3, %r1, 31;
	@%p3 bra 	$L__BB7_7;
	ld.volatile.shared.f32 	%f7, [%r4+16];
	ld.volatile.shared.f32 	%f8, [%r4];
	add.f32 	%f9, %f7, %f8;
	st.volatile.shared.f32 	[%r4], %f9;
	ld.volatile.shared.f32 	%f10, [%r4+8];
	ld.volatile.shared.f32 	%f11, [%r4];
	add.f32 	%f12, %f10, %f11;
	st.volatile.shared.f32 	[%r4], %f12;
	ld.volatile.shared.f32 	%f13, [%r4+4];
	ld.volatile.shared.f32 	%f14, [%r4];
	add.f32 	%f15, %f13, %f14;
	st.volatile.shared.f32 	[%r4], %f15;
	setp.ne.s32 	%p4, %r1, 0;
	@%p4 bra 	$L__BB7_7;
	ld.shared.f32 	%f16, [_ZZ6reduceILj8EEvPfS0_iE6s_data];
	cvta.to.global.u64 	%rd8, %rd3;
	mul.wide.u32 	%rd9, %r2, 4;
	add.s64 	%rd10, %rd8, %rd9;
	st.global.f32 	[%rd10], %f16;
$L__BB7_7:
	ret;

}
	// .globl	_Z6reduceILj4EEvPfS0_i
.visible .entry _Z6reduceILj4EEvPfS0_i(
	.param .u64 .ptr .align 1 _Z6reduceILj4EEvPfS0_i_param_0,
	.param .u64 .ptr .align 1 _Z6reduceILj4EEvPfS0_i_param_1,
	.param .u32 _Z6reduceILj4EEvPfS0_i_param_2
)
{
	.reg .pred 	%p<5>;
	.reg .b32 	%r<18>;
	.reg .b32 	%f<15>;
	.reg .b64 	%rd<11>;
	// demoted variable
	.shared .align 4 .b8 _ZZ6reduceILj4EEvPfS0_iE6s_data[512];
	ld.param.u64 	%rd2, [_Z6reduceILj4EEvPfS0_i_param_0];
	ld.param.u64 	%rd3, [_Z6reduceILj4EEvPfS0_i_param_1];
	ld.param.u32 	%r8, [_Z6reduceILj4EEvPfS0_i_param_2];
	mov.u32 	%r1, %tid.x;
	mov.u32 	%r2, %ctaid.x;
	mov.u32 	%r9, %ntid.x;
	mul.lo.s32 	%r10, %r9, %r2;
	shl.b32 	%r11, %r10, 1;
	add.s32 	%r17, %r11, %r1;
	shl.b32 	%r12, %r1, 2;
	mov.u32 	%r13, _ZZ6reduceILj4EEvPfS0_iE6s_data;
	add.s32 	%r4, %r13, %r12;
	mov.b32 	%r14, 0;
	st.shared.u32 	[%r4], %r14;
	setp.ge.u32 	%p1, %r17, %r8;
	@%p1 bra 	$L__BB8_4;
	cvta.to.global.u64 	%rd1, %rd2;
	mov.u32 	%r15, %nctaid.x;
	shl.b32 	%r5, %r15, 3;
	mov.f32 	%f14, 0f00000000;
$L__BB8_2:
	mul.wide.u32 	%rd4, %r17, 4;
	add.s64 	%rd5, %rd1, %rd4;
	ld.global.f32 	%f4, [%rd5];
	add.s32 	%r16, %r17, 4;
	mul.wide.u32 	%rd6, %r16, 4;
	add.s64 	%rd7, %rd1, %rd6;
	ld.global.f32 	%f5, [%rd7];
	add.f32 	%f6, %f4, %f5;
	add.f32 	%f14, %f14, %f6;
	add.s32 	%r17, %r17, %r5;
	setp.lt.u32 	%p2, %r17, %r8;
	@%p2 bra 	$L__BB8_2;
	st.shared.f32 	[%r4], %f14;
$L__BB8_4:
	bar.sync 	0;
	setp.gt.u32 	%p3, %r1, 31;
	@%p3 bra 	$L__BB8_7;
	ld.volatile.shared.f32 	%f7, [%r4+8];
	ld.volatile.shared.f32 	%f8, [%r4];
	add.f32 	%f9, %f7, %f8;
	st.volatile.shared.f32 	[%r4], %f9;
	ld.volatile.shared.f32 	%f10, [%r4+4];
	ld.volatile.shared.f32 	%f11, [%r4];
	add.f32 	%f12, %f10, %f11;
	st.volatile.shared.f32 	[%r4], %f12;
	setp.ne.s32 	%p4, %r1, 0;
	@%p4 bra 	$L__BB8_7;
	ld.shared.f32 	%f13, [_ZZ6reduceILj4EEvPfS0_iE6s_data];
	cvta.to.global.u64 	%rd8, %rd3;
	mul.wide.u32 	%rd9, %r2, 4;
	add.s64 	%rd10, %rd8, %rd9;
	st.global.f32 	[%rd10], %f13;
$L__BB8_7:
	ret;

}
	// .globl	_Z6reduceILj2EEvPfS0_i
.visible .entry _Z6reduceILj2EEvPfS0_i(
	.param .u64 .ptr .align 1 _Z6reduceILj2EEvPfS0_i_param_0,
	.param .u64 .ptr .align 1 _Z6reduceILj2EEvPfS0_i_param_1,
	.param .u32 _Z6reduceILj2EEvPfS0_i_param_2
)
{
	.reg .pred 	%p<5>;
	.reg .b32 	%r<18>;
	.reg .b32 	%f<12>;
	.reg .b64 	%rd<11>;
	// demoted variable
	.shared .align 4 .b8 _ZZ6reduceILj2EEvPfS0_iE6s_data[512];
	ld.param.u64 	%rd2, [_Z6reduceILj2EEvPfS0_i_param_0];
	ld.param.u64 	%rd3, [_Z6reduceILj2EEvPfS0_i_param_1];
	ld.param.u32 	%r8, [_Z6reduceILj2EEvPfS0_i_param_2];
	mov.u32 	%r1, %tid.x;
	mov.u32 	%r2, %ctaid.x;
	mov.u32 	%r9, %ntid.x;
	mul.lo.s32 	%r10, %r9, %r2;
	shl.b32 	%r11, %r10, 1;
	add.s32 	%r17, %r11, %r1;
	shl.b32 	%r12, %r1, 2;
	mov.u32 	%r13, _ZZ6reduceILj2EEvPfS0_iE6s_data;
	add.s32 	%r4, %r13, %r12;
	mov.b32 	%r14, 0;
	st.shared.u32 	[%r4], %r14;
	setp.ge.u32 	%p1, %r17, %r8;
	@%p1 bra 	$L__BB9_4;
	cvta.to.global.u64 	%rd1, %rd2;
	mov.u32 	%r15, %nctaid.x;
	shl.b32 	%r5, %r15, 2;
	mov.f32 	%f11, 0f00000000;
$L__BB9_2:
	mul.wide.u32 	%rd4, %r17, 4;
	add.s64 	%rd5, %rd1, %rd4;
	ld.global.f32 	%f4, [%rd5];
	add.s32 	%r16, %r17, 2;
	mul.wide.u32 	%rd6, %r16, 4;
	add.s64 	%rd7, %rd1, %rd6;
	ld.global.f32 	%f5, [%rd7];
	add.f32 	%f6, %f4, %f5;
	add.f32 	%f11, %f11, %f6;
	add.s32 	%r17, %r17, %r5;
	setp.lt.u32 	%p2, %r17, %r8;
	@%p2 bra 	$L__BB9_2;
	st.shared.f32 	[%r4], %f11;
$L__BB9_4:
	bar.sync 	0;
	setp.gt.u32 	%p3, %r1, 31;
	@%p3 bra 	$L__BB9_7;
	ld.volatile.shared.f32 	%f7, [%r4+4];
	ld.volatile.shared.f32 	%f8, [%r4];
	add.f32 	%f9, %f7, %f8;
	st.volatile.shared.f32 	[%r4], %f9;
	setp.ne.s32 	%p4, %r1, 0;
	@%p4 bra 	$L__BB9_7;
	ld.shared.f32 	%f10, [_ZZ6reduceILj2EEvPfS0_iE6s_data];
	cvta.to.global.u64 	%rd8, %rd3;
	mul.wide.u32 	%rd9, %r2, 4;
	add.s64 	%rd10, %rd8, %rd9;
	st.global.f32 	[%rd10], %f10;
$L__BB9_7:
	ret;

}
	// .globl	_Z6reduceILj1EEvPfS0_i
.visible .entry _Z6reduceILj1EEvPfS0_i(
	.param .u64 .ptr .align 1 _Z6reduceILj1EEvPfS0_i_param_0,
	.param .u64 .ptr .align 1 _Z6reduceILj1EEvPfS0_i_param_1,
	.param .u32 _Z6reduceILj1EEvPfS0_i_param_2
)
{
	.reg .pred 	%p<4>;
	.reg .b32 	%r<17>;
	.reg .b32 	%f<9>;
	.reg .b64 	%rd<9>;
	// demoted variable
	.shared .align 4 .b8 _ZZ6reduceILj1EEvPfS0_iE6s_data[512];
	ld.param.u64 	%rd2, [_Z6reduceILj1EEvPfS0_i_param_0];
	ld.param.u64 	%rd3, [_Z6reduceILj1EEvPfS0_i_param_1];
	ld.param.u32 	%r8, [_Z6reduceILj1EEvPfS0_i_param_2];
	mov.u32 	%r1, %tid.x;
	mov.u32 	%r2, %ctaid.x;
	mov.u32 	%r9, %ntid.x;
	mul.lo.s32 	%r10, %r9, %r2;
	shl.b32 	%r11, %r10, 1;
	add.s32 	%r16, %r11, %r1;
	shl.b32 	%r12, %r1, 2;
	mov.u32 	%r13, _ZZ6reduceILj1EEvPfS0_iE6s_data;
	add.s32 	%r4, %r13, %r12;
	mov.b32 	%r14, 0;
	st.shared.u32 	[%r4], %r14;
	setp.ge.u32 	%p1, %r16, %r8;
	@%p1 bra 	$L__BB10_4;
	mov.u32 	%r15, %nctaid.x;
	shl.b32 	%r5, %r15, 1;
	cvta.to.global.u64 	%rd1, %rd2;
	mov.f32 	%f8, 0f00000000;
$L__BB10_2:
	mul.wide.u32 	%rd4, %r16, 4;
	add.s64 	%rd5, %rd1, %rd4;
	ld.global.f32 	%f4, [%rd5];
	ld.global.f32 	%f5, [%rd5+4];
	add.f32 	%f6, %f4, %f5;
	add.f32 	%f8, %f8, %f6;
	add.s32 	%r16, %r16, %r5;
	setp.lt.u32 	%p2, %r16, %r8;
	@%p2 bra 	$L__BB10_2;
	st.shared.f32 	[%r4], %f8;
$L__BB10_4:
	bar.sync 	0;
	setp.ne.s32 	%p3, %r1, 0;
	@%p3 bra 	$L__BB10_6;
	ld.shared.f32 	%f7, [_ZZ6reduceILj1EEvPfS0_iE6s_data];
	cvta.to.global.u64 	%rd6, %rd3;
	mul.wide.u32 	%rd7, %r2, 4;
	add.s64 	%rd8, %rd6, %rd7;
	st.global.f32 	[%rd8], %f7;
$L__BB10_6:
	ret;

}


// ===== COMPILED SASS (sm_100) =====

	.target	sm_100

	.elftype	@"ET_EXEC"


//--------------------- .note.nv.tkinfo           --------------------------
	.section	.note.nv.tkinfo,"",@"SHT_NOTE"
	.sectionflags	@"SHF_NOTE_NV_TKINFO"
	.tkinfo
        /*0018*/ 	.word	0x00000002
        /*0030*/ 	.string	""
        /*0030*/ 	.string	"ptxas"
        /*0030*/ 	.string	"Cuda compilation tools, release 13.0, V13.0.88"
        /*0030*/ 	.string	"Build cuda_13.0.r13.0/compiler.36424714_0"
        /*0030*/ 	.string	"-arch sm_100 -m 64 "



//--------------------- .note.nv.cuinfo           --------------------------
	.section	.note.nv.cuinfo,"",@"SHT_NOTE"
	.sectionflags	@"SHF_NOTE_NV_CUINFO"
        /*0018*/ 	.short	0x0002
        /*001a*/ 	.short	0x0064
        /*001c*/ 	.short	0x0082
	.zero		2


//--------------------- .nv.info                  --------------------------
	.section	.nv.info,"",@"SHT_CUDA_INFO"
	.align	4


	//----- nvinfo : EIATTR_REGCOUNT
	.align		4
        /*0000*/ 	.byte	0x04, 0x2f
        /*0002*/ 	.short	(.L_1 - .L_0)
	.align		4
.L_0:
        /*0004*/ 	.word	index@(_Z6reduceILj1024EEvPfS0_i)
        /*0008*/ 	.word	0x00000010


	//----- nvinfo : EIATTR_FRAME_SIZE
	.align		4
.L_1:
        /*000c*/ 	.byte	0x04, 0x11
        /*000e*/ 	.short	(.L_3 - .L_2)
	.align		4
.L_2:
        /*0010*/ 	.word	index@(_Z6reduceILj1024EEvPfS0_i)
        /*0014*/ 	.word	0x00000000


	//----- nvinfo : EIATTR_REGCOUNT
	.align		4
.L_3:
        /*0018*/ 	.byte	0x04, 0x2f
        /*001a*/ 	.short	(.L_5 - .L_4)
	.align		4
.L_4:
        /*001c*/ 	.word	index@(_Z6reduceILj512EEvPfS0_i)
        /*0020*/ 	.word	0x00000010


	//----- nvinfo : EIATTR_FRAME_SIZE
	.align		4
.L_5:
        /*0024*/ 	.byte	0x04, 0x11
        /*0026*/ 	.short	(.L_7 - .L_6)
	.align		4
.L_6:
        /*0028*/ 	.word	index@(_Z6reduceILj512EEvPfS0_i)
        /*002c*/ 	.word	0x00000000


	//----- nvinfo : EIATTR_REGCOUNT
	.align		4
.L_7:
        /*0030*/ 	.byte	0x04, 0x2f
        /*0032*/ 	.short	(.L_9 - .L_8)
	.align		4
.L_8:
        /*0034*/ 	.word	index@(_Z6reduceILj256EEvPfS0_i)
        /*0038*/ 	.word	0x00000010


	//----- nvinfo : EIATTR_FRAME_SIZE
	.align		4
.L_9:
        /*003c*/ 	.byte	0x04, 0x11
        /*003e*/ 	.short	(.L_11 - .L_10)
	.align		4
.L_10:
        /*0040*/ 	.word	index@(_Z6reduceILj256EEvPfS0_i)
        /*0044*/ 	.word	0x00000000


	//----- nvinfo : EIATTR_REGCOUNT
	.align		4
.L_11:
        /*0048*/ 	.byte	0x04, 0x2f
        /*004a*/ 	.short	(.L_13 - .L_12)
	.align		4
.L_12:
        /*004c*/ 	.word	index@(_Z6reduceILj128EEvPfS0_i)
        /*0050*/ 	.word	0x00000010


	//----- nvinfo : EIATTR_FRAME_SIZE
	.align		4
.L_13:
        /*0054*/ 	.byte	0x04, 0x11
        /*0056*/ 	.short	(.L_15 - .L_14)
	.align		4
.L_14:
        /*0058*/ 	.word	index@(_Z6reduceILj128EEvPfS0_i)
        /*005c*/ 	.word	0x00000000


	//----- nvinfo : EIATTR_REGCOUNT
	.align		4
.L_15:
        /*0060*/ 	.byte	0x04, 0x2f
        /*0062*/ 	.short	(.L_17 - .L_16)
	.align		4
.L_16:
        /*0064*/ 	.word	index@(_Z6reduceILj64EEvPfS0_i)
        /*0068*/ 	.word	0x00000010


	//----- nvinfo : EIATTR_FRAME_SIZE
	.align		4
.L_17:
        /*006c*/ 	.byte	0x04, 0x11
        /*006e*/ 	.short	(.L_19 - .L_18)
	.align		4
.L_18:
        /*0070*/ 	.word	index@(_Z6reduceILj64EEvPfS0_i)
        /*0074*/ 	.word	0x00000000


	//----- nvinfo : EIATTR_REGCOUNT
	.align		4
.L_19:
        /*0078*/ 	.byte	0x04, 0x2f
        /*007a*/ 	.short	(.L_21 - .L_20)
	.align		4
.L_20:
        /*007c*/ 	.word	index@(_Z6reduceILj32EEvPfS0_i)
        /*0080*/ 	.word	0x00000010


	//----- nvinfo : EIATTR_FRAME_SIZE
	.align		4
.L_21:
        /*0084*/ 	.byte	0x04, 0x11
        /*0086*/ 	.short	(.L_23 - .L_22)
	.align		4
.L_22:
        /*0088*/ 	.word	index@(_Z6reduceILj32EEvPfS0_i)
        /*008c*/ 	.word	0x00000000


	//----- nvinfo : EIATTR_REGCOUNT
	.align		4
.L_23:
        /*0090*/ 	.byte	0x04, 0x2f
        /*0092*/ 	.short	(.L_25 - .L_24)
	.align		4
.L_24:
        /*0094*/ 	.word	index@(_Z6reduceILj16EEvPfS0_i)
        /*0098*/ 	.word	0x00000011


	//----- nvinfo : EIATTR_FRAME_SIZE
	.align		4
.L_25:
        /*009c*/ 	.byte	0x04, 0x11
        /*009e*/ 	.short	(.L_27 - .L_26)
	.align		4
.L_26:
        /*00a0*/ 	.word	index@(_Z6reduceILj16EEvPfS0_i)
        /*00a4*/ 	.word	0x00000000


	//----- nvinfo : EIATTR_REGCOUNT
	.align		4
.L_27:
        /*00a8*/ 	.byte	0x04, 0x2f
        /*00aa*/ 	.short	(.L_29 - .L_28)
	.align		4
.L_28:
        /*00ac*/ 	.word	index@(_Z6reduceILj8EEvPfS0_i)
        /*00b0*/ 	.word	0x00000010


	//----- nvinfo : EIATTR_FRAME_SIZE
	.align		4
.L_29:
        /*00b4*/ 	.byte	0x04, 0x11
        /*00b6*/ 	.short	(.L_31 - .L_30)
	.align		4
.L_30:
        /*00b8*/ 	.word	index@(_Z6reduceILj8EEvPfS0_i)
        /*00bc*/ 	.word	0x00000000


	//----- nvinfo : EIATTR_REGCOUNT
	.align		4
.L_31:
        /*00c0*/ 	.byte	0x04, 0x2f
        /*00c2*/ 	.short	(.L_33 - .L_32)
	.align		4
.L_32:
        /*00c4*/ 	.word	index@(_Z6reduceILj4EEvPfS0_i)
        /*00c8*/ 	.word	0x00000012


	//----- nvinfo : EIATTR_FRAME_SIZE
	.align		4
.L_33:
        /*00cc*/ 	.byte	0x04, 0x11
        /*00ce*/ 	.short	(.L_35 - .L_34)
	.align		4
.L_34:
        /*00d0*/ 	.word	index@(_Z6reduceILj4EEvPfS0_i)
        /*00d4*/ 	.word	0x00000000


	//----- nvinfo : EIATTR_REGCOUNT
	.align		4
.L_35:
        /*00d8*/ 	.byte	0x04, 0x2f
        /*00da*/ 	.short	(.L_37 - .L_36)
	.align		4
.L_36:
        /*00dc*/ 	.word	index@(_Z6reduceILj2EEvPfS0_i)
        /*00e0*/ 	.word	0x00000012


	//----- nvinfo : EIATTR_FRAME_SIZE
	.align		4
.L_37:
        /*00e4*/ 	.byte	0x04, 0x11
        /*00e6*/ 	.short	(.L_39 - .L_38)
	.align		4
.L_38:
        /*00e8*/ 	.word	index@(_Z6reduceILj2EEvPfS0_i)
        /*00ec*/ 	.word	0x00000000


	//----- nvinfo : EIATTR_REGCOUNT
	.align		4
.L_39:
        /*00f0*/ 	.byte	0x04, 0x2f
        /*00f2*/ 	.short	(.L_41 - .L_40)
	.align		4
.L_40:
        /*00f4*/ 	.word	index@(_Z6reduceILj1EEvPfS0_i)
        /*00f8*/ 	.word	0x00000012


	//----- nvinfo : EIATTR_FRAME_SIZE
	.align		4
.L_41:
        /*00fc*/ 	.byte	0x04, 0x11
        /*00fe*/ 	.short	(.L_43 - .L_42)
	.align		4
.L_42:
        /*0100*/ 	.word	index@(_Z6reduceILj1EEvPfS0_i)
        /*0104*/ 	.word	0x00000000


	//----- nvinfo : EIATTR_MIN_STACK_SIZE
	.align		4
.L_43:
        /*0108*/ 	.byte	0x04, 0x12
        /*010a*/ 	.short	(.L_45 - .L_44)
	.align		4
.L_44:
        /*010c*/ 	.word	index@(_Z6reduceILj1EEvPfS0_i)
        /*0110*/ 	.word	0x00000000


	//----- nvinfo : EIATTR_MIN_STACK_SIZE
	.align		4
.L_45:
        /*0114*/ 	.byte	0x04, 0x12
        /*0116*/ 	.short	(.L_47 - .L_46)
	.align		4
.L_46:
        /*0118*/ 	.word	index@(_Z6reduceILj2EEvPfS0_i)
        /*011c*/ 	.word	0x00000000


	//----- nvinfo : EIATTR_MIN_STACK_SIZE
	.align		4
.L_47:
        /*0120*/ 	.byte	0x04, 0x12
        /*0122*/ 	.short	(.L_49 - .L_48)
	.align		4
.L_48:
        /*0124*/ 	.word	index@(_Z6reduceILj4EEvPfS0_i)
        /*0128*/ 	.word	0x00000000


	//----- nvinfo : EIATTR_MIN_STACK_SIZE
	.align		4
.L_49:
        /*012c*/ 	.byte	0x04, 0x12
        /*012e*/ 	.short	(.L_51 - .L_50)
	.align		4
.L_50:
        /*0130*/ 	.word	index@(_Z6reduceILj8EEvPfS0_i)
        /*0134*/ 	.word	0x00000000


	//----- nvinfo : EIATTR_MIN_STACK_SIZE
	.align		4
.L_51:
        /*0138*/ 	.byte	0x04, 0x12
        /*013a*/ 	.short	(.L_53 - .L_52)
	.align		4
.L_52:
        /*013c*/ 	.word	index@(_Z6reduceILj16EEvPfS0_i)
        /*0140*/ 	.word	0x00000000


	//----- nvinfo : EIATTR_MIN_STACK_SIZE
	.align		4
.L_53:
        /*0144*/ 	.byte	0x04, 0x12
        /*0146*/ 	.short	(.L_55 - .L_54)
	.align		4
.L_54:
        /*0148*/ 	.word	index@(_Z6reduceILj32EEvPfS0_i)
        /*014c*/ 	.word	0x00000000


	//----- nvinfo : EIATTR_MIN_STACK_SIZE
	.align		4
.L_55:
        /*0150*/ 	.byte	0x04, 0x12
        /*0152*/ 	.short	(.L_57 - .L_56)
	.align		4
.L_56:
        /*0154*/ 	.word	index@(_Z6reduceILj64EEvPfS0_i)
        /*0158*/ 	.word	0x00000000


	//----- nvinfo : EIATTR_MIN_STACK_SIZE
	.align		4
.L_57:
        /*015c*/ 	.byte	0x04, 0x12
        /*015e*/ 	.short	(.L_59 - .L_58)
	.align		4
.L_58:
        /*0160*/ 	.word	index@(_Z6reduceILj128EEvPfS0_i)
        /*0164*/ 	.word	0x00000000


	//----- nvinfo : EIATTR_MIN_STACK_SIZE
	.align		4
.L_59:
        /*0168*/ 	.byte	0x04, 0x12
        /*016a*/ 	.short	(.L_61 - .L_60)
	.align		4
.L_60:
        /*016c*/ 	.word	index@(_Z6reduceILj256EEvPfS0_i)
        /*0170*/ 	.word	0x00000000


	//----- nvinfo : EIATTR_MIN_STACK_SIZE
	.align		4
.L_61:
        /*0174*/ 	.byte	0x04, 0x12
        /*0176*/ 	.short	(.L_63 - .L_62)
	.align		4
.L_62:
        /*0178*/ 	.word	index@(_Z6reduceILj512EEvPfS0_i)
        /*017c*/ 	.word	0x00000000


	//----- nvinfo : EIATTR_MIN_STACK_SIZE
	.align		4
.L_63:
        /*0180*/ 	.byte	0x04, 0x12
        /*0182*/ 	.short	(.L_65 - .L_64)
	.align		4
.L_64:
        /*0184*/ 	.word	index@(_Z6reduceILj1024EEvPfS0_i)
        /*0188*/ 	.word	0x00000000
.L_65:


//--------------------- .nv.compat                --------------------------
	.section	.nv.compat,"",@"SHT_CUDA_COMPAT_INFO"
	.align	4
        /*0000*/ 	.byte	0x02, 0x09, 0x00, 0x00, 0x02, 0x02, 0x01, 0x00, 0x02, 0x05, 0x05, 0x00, 0x03, 0x07, 0x01, 0x01
        /*0010*/ 	.byte	0x02, 0x03, 0x00, 0x00, 0x02, 0x06, 0x01, 0x00, 0x04, 0x0b, 0x08, 0x00, 0x09, 0x00, 0x00, 0x00
        /*0020*/ 	.byte	0x00, 0x00, 0x00, 0x00


//--------------------- .nv.info._Z6reduceILj1EEvPfS0_i --------------------------
	.section	.nv.info._Z6reduceILj1EEvPfS0_i,"",@"SHT_CUDA_INFO"
	.sectionflags	@""
	.align	4


	//----- nvinfo : EIATTR_CUDA_API_VERSION
	.align		4
        /*0000*/ 	.byte	0x04, 0x37
        /*0002*/ 	.short	(.L_67 - .L_66)
.L_66:
        /*0004*/ 	.word	0x00000082


	//----- nvinfo : EIATTR_KPARAM_INFO
	.align		4
.L_67:
        /*0008*/ 	.byte	0x04, 0x17
        /*000a*/ 	.short	(.L_69 - .L_68)
.L_68:
        /*000c*/ 	.word	0x00000000
        /*0010*/ 	.short	0x0002
        /*0012*/ 	.short	0x0010
        /*0014*/ 	.byte	0x00, 0xf0, 0x11, 0x00


	//----- nvinfo : EIATTR_KPARAM_INFO
	.align		4
.L_69:
        /*0018*/ 	.byte	0x04, 0x17
        /*001a*/ 	.short	(.L_71 - .L_70)
.L_70:
        /*001c*/ 	.word	0x00000000
        /*0020*/ 	.short	0x0001
        /*0022*/ 	.short	0x0008
        /*0024*/ 	.byte	0x00, 0xf5, 0x21, 0x00


	//----- nvinfo : EIATTR_KPARAM_INFO
	.align		4
.L_71:
        /*0028*/ 	.byte	0x04, 0x17
        /*002a*/ 	.short	(.L_73 - .L_72)
.L_72:
        /*002c*/ 	.word	0x00000000
        /*0030*/ 	.short	0x0000
        /*0032*/ 	.short	0x0000
        /*0034*/ 	.byte	0x00, 0xf5, 0x21, 0x00


	//----- nvinfo : EIATTR_SPARSE_MMA_MASK
	.align		4
.L_73:
        /*0038*/ 	.byte	0x03, 0x50
        /*003a*/ 	.short	0x0000


	//----- nvinfo : EIATTR_MAXREG_COUNT
	.align		4
        /*003c*/ 	.byte	0x03, 0x1b
        /*003e*/ 	.short	0x00ff


	//----- nvinfo : EIATTR_NUM_BARRIERS
	.align		4
        /*0040*/ 	.byte	0x02, 0x4c
        /*0042*/ 	.byte	0x01
	.zero		1


	//----- nvinfo : EIATTR_MERCURY_ISA_VERSION
	.align		4
        /*0044*/ 	.byte	0x03, 0x5f
        /*0046*/ 	.short	0x0101


	//----- nvinfo : EIATTR_VRC_CTA_INIT_COUNT
	.align		4
        /*0048*/ 	.byte	0x02, 0x4a
	.zero		1
	.zero		1


	//----- nvinfo : EIATTR_EXIT_INSTR_OFFSETS
	.align		4
        /*004c*/ 	.byte	0x04, 0x1c
        /*004e*/ 	.short	(.L_75 - .L_74)


	//   ....[0]....
.L_74:
        /*0050*/ 	.word	0x00000210


	//   ....[1]....
        /*0054*/ 	.word	0x00000260


	//----- nvinfo : EIATTR_CRS_STACK_SIZE
	.align		4
.L_75:
        /*0058*/ 	.byte	0x04, 0x1e
        /*005a*/ 	.short	(.L_77 - .L_76)
.L_76:
        /*005c*/ 	.word	0x00000000


	//----- nvinfo : EIATTR_CBANK_PARAM_SIZE
	.align		4
.L_77:
        /*0060*/ 	.byte	0x03, 0x19
        /*0062*/ 	.short	0x0014


	//----- nvinfo : EIATTR_PARAM_CBANK
	.align		4
        /*0064*/ 	.byte	0x04, 0x0a
        /*0066*/ 	.short	(.L_79 - .L_78)
	.align		4
.L_78:
        /*0068*/ 	.word	index@(.nv.constant0._Z6reduceILj1EEvPfS0_i)
        /*006c*/ 	.short	0x0380
        /*006e*/ 	.short	0x0014


	//----- nvinfo : EIATTR_SW_WAR
	.align		4
.L_79:
        /*0070*/ 	.byte	0x04, 0x36
        /*0072*/ 	.short	(.L_81 - .L_80)
.L_80:
        /*0074*/ 	.word	0x00000008
.L_81:


//--------------------- .nv.info._Z6reduceILj2EEvPfS0_i --------------------------
	.section	.nv.info._Z6reduceILj2EEvPfS0_i,"",@"SHT_CUDA_INFO"
	.sectionflags	@""
	.align	4


	//----- nvinfo : EIATTR_CUDA_API_VERSION
	.align		4
        /*0000*/ 	.byte	0x04, 0x37
        /*0002*/ 	.short	(.L_83 - .L_82)
.L_82:
        /*0004*/ 	.word	0x00000082


	//----- nvinfo : EIATTR_KPARAM_INFO
	.align		4
.L_83:
        /*0008*/ 	.byte	0x04, 0x17
        /*000a*/ 	.short	(.L_85 - .L_84)
.L_84:
        /*000c*/ 	.word	0x00000000
        /*0010*/ 	.short	0x0002
        /*0012*/ 	.short	0x0010
        /*0014*/ 	.byte	0x00, 0xf0, 0x11, 0x00


	//----- nvinfo : EIATTR_KPARAM_INFO
	.align		4
.L_85:
        /*0018*/ 	.byte	0x04, 0x17
        /*001a*/ 	.short	(.L_87 - .L_86)
.L_86:
        /*001c*/ 	.word	0x00000000
        /*0020*/ 	.short	0x0001
        /*0022*/ 	.short	0x0008
        /*0024*/ 	.byte	0x00, 0xf5, 0x21, 0x00


	//----- nvinfo : EIATTR_KPARAM_INFO
	.align		4
.L_87:
        /*0028*/ 	.byte	0x04, 0x17
        /*002a*/ 	.short	(.L_89 - .L_88)
.L_88:
        /*002c*/ 	.word	0x00000000
        /*0030*/ 	.short	0x0000
        /*0032*/ 	.short	0x0000
        /*0034*/ 	.byte	0x00, 0xf5, 0x21, 0x00


	//----- nvinfo : EIATTR_SPARSE_MMA_MASK
	.align		4
.L_89:
        /*0038*/ 	.byte	0x03, 0x50
        /*003a*/ 	.short	0x0000


	//----- nvinfo : EIATTR_MAXREG_COUNT
	.align		4
        /*003c*/ 	.byte	0x03, 0x1b
        /*003e*/ 	.short	0x00ff


	//----- nvinfo : EIATTR_NUM_BARRIERS
	.align		4
        /*0040*/ 	.byte	0x02, 0x4c
        /*0042*/ 	.byte	0x01
	.zero		1


	//----- nvinfo : EIATTR_MERCURY_ISA_VERSION
	.align		4
        /*0044*/ 	.byte	0x03, 0x5f
        /*0046*/ 	.short	0x0101


	//----- nvinfo : EIATTR_VRC_CTA_INIT_COUNT
	.align		4
        /*0048*/ 	.byte	0x02, 0x4a
	.zero		1
	.zero		1


	//----- nvinfo : EIATTR_EXIT_INSTR_OFFSETS
	.align		4
        /*004c*/ 	.byte	0x04, 0x1c
        /*004e*/ 	.short	(.L_91 - .L_90)


	//   ....[0]....
.L_90:
        /*0050*/ 	.word	0x00000230


	//   ....[1]....
        /*0054*/ 	.word	0x00000290


	//   ....[2]....
        /*0058*/ 	.word	0x000002e0


	//----- nvinfo : EIATTR_CRS_STACK_SIZE
	.align		4
.L_91:
        /*005c*/ 	.byte	0x04, 0x1e
        /*005e*/ 	.short	(.L_93 - .L_92)
.L_92:
        /*0060*/ 	.word	0x00000000


	//----- nvinfo : EIATTR_CBANK_PARAM_SIZE
	.align		4
.L_93:
        /*0064*/ 	.byte	0x03, 0x19
        /*0066*/ 	.short	0x0014


	//----- nvinfo : EIATTR_PARAM_CBANK
	.align		4
        /*0068*/ 	.byte	0x04, 0x0a
        /*006a*/ 	.short	(.L_95 - .L_94)
	.align		4
.L_94:
        /*006c*/ 	.word	index@(.nv.constant0._Z6reduceILj2EEvPfS0_i)
        /*0070*/ 	.short	0x0380
        /*0072*/ 	.short	0x0014


	//----- nvinfo : EIATTR_SW_WAR
	.align		4
.L_95:
        /*0074*/ 	.byte	0x04, 0x36
        /*0076*/ 	.short	(.L_97 - .L_96)
.L_96:
        /*0078*/ 	.word	0x00000008
.L_97:


//--------------------- .nv.info._Z6reduceILj4EEvPfS0_i --------------------------
	.section	.nv.info._Z6reduceILj4EEvPfS0_i,"",@"SHT_CUDA_INFO"
	.sectionflags	@""
	.align	4


	//----- nvinfo : EIATTR_CUDA_API_VERSION
	.align		4
        /*0000*/ 	.byte	0x04, 0x37
        /*0002*/ 	.short	(.L_99 - .L_98)
.L_98:
        /*0004*/ 	.word	0x00000082


	//----- nvinfo : EIATTR_KPARAM_INFO
	.align		4
.L_99:
        /*0008*/ 	.byte	0x04, 0x17
        /*000a*/ 	.short	(.L_101 - .L_100)
.L_100:
        /*000c*/ 	.word	0x00000000
        /*0010*/ 	.short	0x0002
        /*0012*/ 	.short	0x0010
        /*0014*/ 	.byte	0x00, 0xf0, 0x11, 0x00


	//----- nvinfo : EIATTR_KPARAM_INFO
	.align		4
.L_101:
        /*0018*/ 	.byte	0x04, 0x17
        /*001a*/ 	.short	(.L_103 - .L_102)
.L_102:
        /*001c*/ 	.word	0x00000000
        /*0020*/ 	.short	0x0001
        /*0022*/ 	.short	0x0008
        /*0024*/ 	.byte	0x00, 0xf5, 0x21, 0x00


	//----- nvinfo : EIATTR_KPARAM_INFO
	.align		4
.L_103:
        /*0028*/ 	.byte	0x04, 0x17
        /*002a*/ 	.short	(.L_105 - .L_104)
.L_104:
        /*002c*/ 	.word	0x00000000
        /*0030*/ 	.short	0x0000
        /*0032*/ 	.short	0x0000
        /*0034*/ 	.byte	0x00, 0xf5, 0x21, 0x00


	//----- nvinfo : EIATTR_SPARSE_MMA_MASK
	.align		4
.L_105:
        /*0038*/ 	.byte	0x03, 0x50
        /*003a*/ 	.short	0x0000


	//----- nvinfo : EIATTR_MAXREG_COUNT
	.align		4
        /*003c*/ 	.byte	0x03, 0x1b
        /*003e*/ 	.short	0x00ff


	//----- nvinfo : EIATTR_NUM_BARRIERS
	.align		4
        /*0040*/ 	.byte	0x02, 0x4c
        /*0042*/ 	.byte	0x01
	.zero		1


	//----- nvinfo : EIATTR_MERCURY_ISA_VERSION
	.align		4
        /*0044*/ 	.byte	0x03, 0x5f
        /*0046*/ 	.short	0x0101


	//----- nvinfo : EIATTR_VRC_CTA_INIT_COUNT
	.align		4
        /*0048*/ 	.byte	0x02, 0x4a
	.zero		1
	.zero		1


	//----- nvinfo : EIATTR_EXIT_INSTR_OFFSETS
	.align		4
        /*004c*/ 	.byte	0x04, 0x1c
        /*004e*/ 	.short	(.L_107 - .L_106)


	//   ....[0]....
.L_106:
        /*0050*/ 	.word	0x00000230


	//   ....[1]....
        /*0054*/ 	.word	0x000002d0


	//   ....[2]....
        /*0058*/ 	.word	0x00000320


	//----- nvinfo : EIATTR_CRS_STACK_SIZE
	.align		4
.L_107:
        /*005c*/ 	.byte	0x04, 0x1e
        /*005e*/ 	.short	(.L_109 - .L_108)
.L_108:
        /*0060*/ 	.word	0x00000000


	//----- nvinfo : EIATTR_CBANK_PARAM_SIZE
	.align		4
.L_109:
        /*0064*/ 	.byte	0x03, 0x19
        /*0066*/ 	.short	0x0014


	//----- nvinfo : EIATTR_PARAM_CBANK
	.align		4
        /*0068*/ 	.byte	0x04, 0x0a
        /*006a*/ 	.short	(.L_111 - .L_110)
	.align		4
.L_110:
        /*006c*/ 	.word	index@(.nv.constant0._Z6reduceILj4EEvPfS0_i)
        /*0070*/ 	.short	0x0380
        /*0072*/ 	.short	0x0014


	//----- nvinfo : EIATTR_SW_WAR
	.align		4
.L_111:
        /*0074*/ 	.byte	0x04, 0x36
        /*0076*/ 	.short	(.L_113 - .L_112)
.L_112:
        /*0078*/ 	.word	0x00000008
.L_113:


//--------------------- .nv.info._Z6reduceILj8EEvPfS0_i --------------------------
	.section	.nv.info._Z6reduceILj8EEvPfS0_i,"",@"SHT_CUDA_INFO"
	.sectionflags	@""
	.align	4


	//----- nvinfo : EIATTR_CUDA_API_VERSION
	.align		4
        /*0000*/ 	.byte	0x04, 0x37
        /*0002*/ 	.short	(.L_115 - .L_114)
.L_114:
        /*0004*/ 	.word	0x00000082


	//----- nvinfo : EIATTR_KPARAM_INFO
	.align		4
.L_115:
        /*0008*/ 	.byte	0x04, 0x17
        /*000a*/ 	.short	(.L_117 - .L_116)
.L_116:
        /*000c*/ 	.word	0x00000000
        /*0010*/ 	.short	0x0002
        /*0012*/ 	.short	0x0010
        /*0014*/ 	.byte	0x00, 0xf0, 0x11, 0x00


	//----- nvinfo : EIATTR_KPARAM_INFO
	.align		4
.L_117:
        /*0018*/ 	.byte	0x04, 0x17
        /*001a*/ 	.short	(.L_119 - .L_118)
.L_118:
        /*001c*/ 	.word	0x00000000
        /*0020*/ 	.short	0x0001
        /*0022*/ 	.short	0x0008
        /*0024*/ 	.byte	0x00, 0xf5, 0x21, 0x00


	//----- nvinfo : EIATTR_KPARAM_INFO
	.align		4
.L_119:
        /*0028*/ 	.byte	0x04, 0x17
        /*002a*/ 	.short	(.L_121 - .L_120)
.L_120:
        /*002c*/ 	.word	0x00000000
        /*0030*/ 	.short	0x0000
        /*0032*/ 	.short	0x0000
        /*0034*/ 	.byte	0x00, 0xf5, 0x21, 0x00


	//----- nvinfo : EIATTR_SPARSE_MMA_MASK
	.align		4
.L_121:
        /*0038*/ 	.byte	0x03, 0x50
        /*003a*/ 	.short	0x0000


	//----- nvinfo : EIATTR_MAXREG_COUNT
	.align		4
        /*003c*/ 	.byte	0x03, 0x1b
        /*003e*/ 	.short	0x00ff


	//----- nvinfo : EIATTR_NUM_BARRIERS
	.align		4
        /*0040*/ 	.byte	0x02, 0x4c
        /*0042*/ 	.byte	0x01
	.zero		1


	//----- nvinfo : EIATTR_MERCURY_ISA_VERSION
	.align		4
        /*0044*/ 	.byte	0x03, 0x5f
        /*0046*/ 	.short	0x0101


	//----- nvinfo : EIATTR_VRC_CTA_INIT_COUNT
	.align		4
        /*0048*/ 	.byte	0x02, 0x4a
	.zero		1
	.zero		1


	//----- nvinfo : EIATTR_EXIT_INSTR_OFFSETS
	.align		4
        /*004c*/ 	.byte	0x04, 0x1c
        /*004e*/ 	.short	(.L_123 - .L_122)


	//   ....[0]....
.L_122:
        /*0050*/ 	.word	0x00000240


	//   ....[1]....
        /*0054*/ 	.word	0x00000320


	//   ....[2]....
        /*0058*/ 	.word	0x00000370


	//----- nvinfo : EIATTR_CRS_STACK_SIZE
	.align		4
.L_123:
        /*005c*/ 	.byte	0x04, 0x1e
        /*005e*/ 	.short	(.L_125 - .L_124)
.L_124:
        /*0060*/ 	.word	0x00000000


	//----- nvinfo : EIATTR_CBANK_PARAM_SIZE
	.align		4
.L_125:
        /*0064*/ 	.byte	0x03, 0x19
        /*0066*/ 	.short	0x0014


	//----- nvinfo : EIATTR_PARAM_CBANK
	.align		4
        /*0068*/ 	.byte	0x04, 0x0a
        /*006a*/ 	.short	(.L_127 - .L_126)
	.align		4
.L_126:
        /*006c*/ 	.word	index@(.nv.constant0._Z6reduceILj8EEvPfS0_i)
        /*0070*/ 	.short	0x0380
        /*0072*/ 	.short	0x0014


	//----- nvinfo : EIATTR_SW_WAR
	.align		4
.L_127:
        /*0074*/ 	.byte	0x04, 0x36
        /*0076*/ 	.short	(.L_129 - .L_128)
.L_128:
        /*0078*/ 	.word	0x00000008
.L_129:


//--------------------- .nv.info._Z6reduceILj16EEvPfS0_i --------------------------
	.section	.nv.info._Z6reduceILj16EEvPfS0_i,"",@"SHT_CUDA_INFO"
	.sectionflags	@""
	.align	4


	//----- nvinfo : EIATTR_CUDA_API_VERSION
	.align		4
        /*0000*/ 	.byte	0x04, 0x37
        /*0002*/ 	.short	(.L_131 - .L_130)
.L_130:
        /*0004*/ 	.word	0x00000082


	//----- nvinfo : EIATTR_KPARAM_INFO
	.align		4
.L_131:
        /*0008*/ 	.byte	0x04, 0x17
        /*000a*/ 	.short	(.L_133 - .L_132)
.L_132:
        /*000c*/ 	.word	0x00000000
        /*0010*/ 	.short	0x0002
        /*0012*/ 	.short	0x0010
        /*0014*/ 	.byte	0x00, 0xf0, 0x11, 0x00


	//----- nvinfo : EIATTR_KPARAM_INFO
	.align		4
.L_133:
        /*0018*/ 	.byte	0x04, 0x17
        /*001a*/ 	.short	(.L_135 - .L_134)
.L_134:
        /*001c*/ 	.word	0x00000000
        /*0020*/ 	.short	0x0001
        /*0022*/ 	.short	0x0008
        /*0024*/ 	.byte	0x00, 0xf5, 0x21, 0x00


	//----- nvinfo : EIATTR_KPARAM_INFO
	.align		4
.L_135:
        /*0028*/ 	.byte	0x04, 0x17
        /*002a*/ 	.short	(.L_137 - .L_136)
.L_136:
        /*002c*/ 	.word	0x00000000
        /*0030*/ 	.short	0x0000
        /*0032*/ 	.short	0x0000
        /*0034*/ 	.byte	0x00, 0xf5, 0x21, 0x00


	//----- nvinfo : EIATTR_SPARSE_MMA_MASK
	.align		4
.L_137:
        /*0038*/ 	.byte	0x03, 0x50
        /*003a*/ 	.short	0x0000


	//----- nvinfo : EIATTR_MAXREG_COUNT
	.align		4
        /*003c*/ 	.byte	0x03, 0x1b
        /*003e*/ 	.short	0x00ff


	//----- nvinfo : EIATTR_NUM_BARRIERS
	.align		4
        /*0040*/ 	.byte	0x02, 0x4c
        /*0042*/ 	.byte	0x01
	.zero		1


	//----- nvinfo : EIATTR_MERCURY_ISA_VERSION
	.align		4
        /*0044*/ 	.byte	0x03, 0x5f
        /*0046*/ 	.short	0x0101


	//----- nvinfo : EIATTR_VRC_CTA_INIT_COUNT
	.align		4
        /*0048*/ 	.byte	0x02, 0x4a
	.zero		1
	.zero		1


	//----- nvinfo : EIATTR_EXIT_INSTR_OFFSETS
	.align		4
        /*004c*/ 	.byte	0x04, 0x1c
        /*004e*/ 	.short	(.L_139 - .L_138)


	//   ....[0]....
.L_138:
        /*0050*/ 	.word	0x00000230


	//   ....[1]....
        /*0054*/ 	.word	0x00000350


	//   ....[2]....
        /*0058*/ 	.word	0x000003a0


	//----- nvinfo : EIATTR_CRS_STACK_SIZE
	.align		4
.L_139:
        /*005c*/ 	.byte	0x04, 0x1e
        /*005e*/ 	.short	(.L_141 - .L_140)
.L_140:
        /*0060*/ 	.word	0x00000000


	//----- nvinfo : EIATTR_CBANK_PARAM_SIZE
	.align		4
.L_141:
        /*0064*/ 	.byte	0x03, 0x19
        /*0066*/ 	.short	0x0014


	//----- nvinfo : EIATTR_PARAM_CBANK
	.align		4
        /*0068*/ 	.byte	0x04, 0x0a
        /*006a*/ 	.short	(.L_143 - .L_142)
	.align		4
.L_142:
        /*006c*/ 	.word	index@(.nv.constant0._Z6reduceILj16EEvPfS0_i)
        /*0070*/ 	.short	0x0380
        /*0072*/ 	.short	0x0014


	//----- nvinfo : EIATTR_SW_WAR
	.align		4
.L_143:
        /*0074*/ 	.byte	0x04, 0x36
        /*0076*/ 	.short	(.L_145 - .L_144)
.L_144:
        /*0078*/ 	.word	0x00000008
.L_145:


//--------------------- .nv.info._Z6reduceILj32EEvPfS0_i --------------------------
	.section	.nv.info._Z6reduceILj32EEvPfS0_i,"",@"SHT_CUDA_INFO"
	.sectionflags	@""
	.align	4


	//----- nvinfo : EIATTR_CUDA_API_VERSION
	.align		4
        /*0000*/ 	.byte	0x04, 0x37
        /*0002*/ 	.short	(.L_147 - .L_146)
.L_146:
        /*0004*/ 	.word	0x00000082


	//----- nvinfo : EIATTR_KPARAM_INFO
	.align		4
.L_147:
        /*0008*/ 	.byte	0x04, 0x17
        /*000a*/ 	.short	(.L_149 - .L_148)
.L_148:
        /*000c*/ 	.word	0x00000000
        /*0010*/ 	.short	0x0002
        /*0012*/ 	.short	0x0010
        /*0014*/ 	.byte	0x00, 0xf0, 0x11, 0x00


	//----- nvinfo : EIATTR_KPARAM_INFO
	.align		4
.L_149:
        /*0018*/ 	.byte	0x04, 0x17
        /*001a*/ 	.short	(.L_151 - .L_150)
.L_150:
        /*001c*/ 	.word	0x00000000
        /*0020*/ 	.short	0x0001
        /*0022*/ 	.short	0x0008
        /*0024*/ 	.byte	0x00, 0xf5, 0x21, 0x00


	//----- nvinfo : EIATTR_KPARAM_INFO
	.align		4
.L_151:
        /*0028*/ 	.byte	0x04, 0x17
        /*002a*/ 	.short	(.L_153 - .L_152)
.L_152:
        /*002c*/ 	.word	0x00000000
        /*0030*/ 	.short	0x0000
        /*0032*/ 	.short	0x0000
        /*0034*/ 	.byte	0x00, 0xf5, 0x21, 0x00


	//----- nvinfo : EIATTR_SPARSE_MMA_MASK
	.align		4
.L_153:
        /*0038*/ 	.byte	0x03, 0x50
        /*003a*/ 	.short	0x0000


	//----- nvinfo : EIATTR_MAXREG_COUNT
	.align		4
        /*003c*/ 	.byte	0x03, 0x1b
        /*003e*/ 	.short	0x00ff


	//----- nvinfo : EIATTR_NUM_BARRIERS
	.align		4
        /*0040*/ 	.byte	0x02, 0x4c
        /*0042*/ 	.byte	0x01
	.zero		1


	//----- nvinfo : EIATTR_MERCURY_ISA_VERSION
	.align		4
        /*0044*/ 	.byte	0x03, 0x5f
        /*0046*/ 	.short	0x0101


	//----- nvinfo : EIATTR_VRC_CTA_INIT_COUNT
	.align		4
        /*0048*/ 	.byte	0x02, 0x4a
	.zero		1
	.zero		1


	//----- nvinfo : EIATTR_EXIT_INSTR_OFFSETS
	.align		4
        /*004c*/ 	.byte	0x04, 0x1c
        /*004e*/ 	.short	(.L_155 - .L_154)


	//   ....[0]....
.L_154:
        /*0050*/ 	.word	0x00000240


	//   ....[1]....
        /*0054*/ 	.word	0x000003a0


	//   ....[2]....
        /*0058*/ 	.word	0x000003f0


	//----- nvinfo : EIATTR_CRS_STACK_SIZE
	.align		4
.L_155:
        /*005c*/ 	.byte	0x04, 0x1e
        /*005e*/ 	.short	(.L_157 - .L_156)
.L_156:
        /*0060*/ 	.word	0x00000000


	//----- nvinfo : EIATTR_CBANK_PARAM_SIZE
	.align		4
.L_157:
        /*0064*/ 	.byte	0x03, 0x19
        /*0066*/ 	.short	0x0014


	//----- nvinfo : EIATTR_PARAM_CBANK
	.align		4
        /*0068*/ 	.byte	0x04, 0x0a
        /*006a*/ 	.short	(.L_159 - .L_158)
	.align		4
.L_158:
        /*006c*/ 	.word	index@(.nv.constant0._Z6reduceILj32EEvPfS0_i)
        /*0070*/ 	.short	0x0380
        /*0072*/ 	.short	0x0014


	//----- nvinfo : EIATTR_SW_WAR
	.align		4
.L_159:
        /*0074*/ 	.byte	0x04, 0x36
        /*0076*/ 	.short	(.L_161 - .L_160)
.L_160:
        /*0078*/ 	.word	0x00000008
.L_161:


//--------------------- .nv.info._Z6reduceILj64EEvPfS0_i --------------------------
	.section	.nv.info._Z6reduceILj64EEvPfS0_i,"",@"SHT_CUDA_INFO"
	.sectionflags	@""
	.align	4


	//----- nvinfo : EIATTR_CUDA_API_VERSION
	.align		4
        /*0000*/ 	.byte	0x04, 0x37
        /*0002*/ 	.short	(.L_163 - .L_162)
.L_162:
        /*0004*/ 	.word	0x00000082


	//----- nvinfo : EIATTR_KPARAM_INFO
	.align		4
.L_163:
        /*0008*/ 	.byte	0x04, 0x17
        /*000a*/ 	.short	(.L_165 - .L_164)
.L_164:
        /*000c*/ 	.word	0x00000000
        /*0010*/ 	.short	0x0002
        /*0012*/ 	.short	0x0010
        /*0014*/ 	.byte	0x00, 0xf0, 0x11, 0x00


	//----- nvinfo : EIATTR_KPARAM_INFO
	.align		4
.L_165:
        /*0018*/ 	.byte	0x04, 0x17
        /*001a*/ 	.short	(.L_167 - .L_166)
.L_166:
        /*001c*/ 	.word	0x00000000
        /*0020*/ 	.short	0x0001
        /*0022*/ 	.short	0x0008
        /*0024*/ 	.byte	0x00, 0xf5, 0x21, 0x00


	//----- nvinfo : EIATTR_KPARAM_INFO
	.align		4
.L_167:
        /*0028*/ 	.byte	0x04, 0x17
        /*002a*/ 	.short	(.L_169 - .L_168)
.L_168:
        /*002c*/ 	.word	0x00000000
        /*0030*/ 	.short	0x0000
        /*0032*/ 	.short	0x0000
        /*0034*/ 	.byte	0x00, 0xf5, 0x21, 0x00


	//----- nvinfo : EIATTR_SPARSE_MMA_MASK
	.align		4
.L_169:
        /*0038*/ 	.byte	0x03, 0x50
        /*003a*/ 	.short	0x0000


	//----- nvinfo : EIATTR_MAXREG_COUNT
	.align		4
        /*003c*/ 	.byte	0x03, 0x1b
        /*003e*/ 	.short	0x00ff


	//----- nvinfo : EIATTR_NUM_BARRIERS
	.align		4
        /*0040*/ 	.byte	0x02, 0x4c
        /*0042*/ 	.byte	0x01
	.zero		1


	//----- nvinfo : EIATTR_MERCURY_ISA_VERSION
	.align		4
        /*0044*/ 	.byte	0x03, 0x5f
        /*0046*/ 	.short	0x0101


	//----- nvinfo : EIATTR_VRC_CTA_INIT_COUNT
	.align		4
        /*0048*/ 	.byte	0x02, 0x4a
	.zero		1
	.zero		1


	//----- nvinfo : EIATTR_EXIT_INSTR_OFFSETS
	.align		4
        /*004c*/ 	.byte	0x04, 0x1c
        /*004e*/ 	.short	(.L_171 - .L_170)


	//   ....[0]....
.L_170:
        /*0050*/ 	.word	0x00000240


	//   ....[1]....
        /*0054*/ 	.word	0x000003e0


	//   ....[2]....
        /*0058*/ 	.word	0x00000430


	//----- nvinfo : EIATTR_CRS_STACK_SIZE
	.align		4
.L_171:
        /*005c*/ 	.byte	0x04, 0x1e
        /*005e*/ 	.short	(.L_173 - .L_172)
.L_172:
        /*0060*/ 	.word	0x00000000


	//----- nvinfo : EIATTR_CBANK_PARAM_SIZE
	.align		4
.L_173:
        /*0064*/ 	.byte	0x03, 0x19
        /*0066*/ 	.short	0x0014


	//----- nvinfo : EIATTR_PARAM_CBANK
	.align		4
        /*0068*/ 	.byte	0x04, 0x0a
        /*006a*/ 	.short	(.L_175 - .L_174)
	.align		4
.L_174:
        /*006c*/ 	.word	index@(.nv.constant0._Z6reduceILj64EEvPfS0_i)
        /*0070*/ 	.short	0x0380
        /*0072*/ 	.short	0x0014


	//----- nvinfo : EIATTR_SW_WAR
	.align		4
.L_175:
        /*0074*/ 	.byte	0x04, 0x36
        /*0076*/ 	.short	(.L_177 - .L_176)
.L_176:
        /*0078*/ 	.word	0x00000008
.L_177:


//--------------------- .nv.info._Z6reduceILj128EEvPfS0_i --------------------------
	.section	.nv.info._Z6reduceILj128EEvPfS0_i,"",@"SHT_CUDA_INFO"
	.sectionflags	@""
	.align	4


	//----- nvinfo : EIATTR_CUDA_API_VERSION
	.align		4
        /*0000*/ 	.byte	0x04, 0x37
        /*0002*/ 	.short	(.L_179 - .L_178)
.L_178:
        /*0004*/ 	.word	0x00000082


	//----- nvinfo : EIATTR_KPARAM_INFO
	.align		4
.L_179:
        /*0008*/ 	.byte	0x04, 0x17
        /*000a*/ 	.short	(.L_181 - .L_180)
.L_180:
        /*000c*/ 	.word	0x00000000
        /*0010*/ 	.short	0x0002
        /*0012*/ 	.short	0x0010
        /*0014*/ 	.byte	0x00, 0xf0, 0x11, 0x00


	//----- nvinfo : EIATTR_KPARAM_INFO
	.align		4
.L_181:
        /*0018*/ 	.byte	0x04, 0x17
        /*001a*/ 	.short	(.L_183 - .L_182)
.L_182:
        /*001c*/ 	.word	0x00000000
        /*0020*/ 	.short	0x0001
        /*0022*/ 	.short	0x0008
        /*0024*/ 	.byte	0x00, 0xf5, 0x21, 0x00


	//----- nvinfo : EIATTR_KPARAM_INFO
	.align		4
.L_183:
        /*0028*/ 	.byte	0x04, 0x17
        /*002a*/ 	.short	(.L_185 - .L_184)
.L_184:
        /*002c*/ 	.word	0x00000000
        /*0030*/ 	.short	0x0000
        /*0032*/ 	.short	0x0000
        /*0034*/ 	.byte	0x00, 0xf5, 0x21, 0x00


	//----- nvinfo : EIATTR_SPARSE_MMA_MASK
	.align		4
.L_185:
        /*0038*/ 	.byte	0x03, 0x50
        /*003a*/ 	.short	0x0000


	//----- nvinfo : EIATTR_MAXREG_COUNT
	.align		4
        /*003c*/ 	.byte	0x03, 0x1b
        /*003e*/ 	.short	0x00ff


	//----- nvinfo : EIATTR_NUM_BARRIERS
	.align		4
        /*0040*/ 	.byte	0x02, 0x4c
        /*0042*/ 	.byte	0x01
	.zero		1


	//----- nvinfo : EIATTR_MERCURY_ISA_VERSION
	.align		4
        /*0044*/ 	.byte	0x03, 0x5f
        /*0046*/ 	.short	0x0101


	//----- nvinfo : EIATTR_VRC_CTA_INIT_COUNT
	.align		4
        /*0048*/ 	.byte	0x02, 0x4a
	.zero		1
	.zero		1


	//----- nvinfo : EIATTR_EXIT_INSTR_OFFSETS
	.align		4
        /*004c*/ 	.byte	0x04, 0x1c
        /*004e*/ 	.short	(.L_187 - .L_186)


	//   ....[0]....
.L_186:
        /*0050*/ 	.word	0x000002a0


	//   ....[1]....
        /*0054*/ 	.word	0x00000440


	//   ....[2]....
        /*0058*/ 	.word	0x00000490


	//----- nvinfo : EIATTR_CRS_STACK_SIZE
	.align		4
.L_187:
        /*005c*/ 	.byte	0x04, 0x1e
        /*005e*/ 	.short	(.L_189 - .L_188)
.L_188:
        /*0060*/ 	.word	0x00000000


	//----- nvinfo : EIATTR_CBANK_PARAM_SIZE
	.align		4
.L_189:
        /*0064*/ 	.byte	0x03, 0x19
        /*0066*/ 	.short	0x0014


	//----- nvinfo : EIATTR_PARAM_CBANK
	.align		4
        /*0068*/ 	.byte	0x04, 0x0a
        /*006a*/ 	.short	(.L_191 - .L_190)
	.align		4
.L_190:
        /*006c*/ 	.word	index@(.nv.constant0._Z6reduceILj128EEvPfS0_i)
        /*0070*/ 	.short	0x0380
        /*0072*/ 	.short	0x0014


	//----- nvinfo : EIATTR_SW_WAR
	.align		4
.L_191:
        /*0074*/ 	.byte	0x04, 0x36
        /*0076*/ 	.short	(.L_193 - .L_192)
.L_192:
        /*0078*/ 	.word	0x00000008
.L_193:


//--------------------- .nv.info._Z6reduceILj256EEvPfS0_i --------------------------
	.section	.nv.info._Z6reduceILj256EEvPfS0_i,"",@"SHT_CUDA_INFO"
	.sectionflags	@""
	.align	4


	//----- nvinfo : EIATTR_CUDA_API_VERSION
	.align		4
        /*0000*/ 	.byte	0x04, 0x37
        /*0002*/ 	.short	(.L_195 - .L_194)
.L_194:
        /*0004*/ 	.word	0x00000082


	//----- nvinfo : EIATTR_KPARAM_INFO
	.align		4
.L_195:
        /*0008*/ 	.byte	0x04, 0x17
        /*000a*/ 	.short	(.L_197 - .L_196)
.L_196:
        /*000c*/ 	.word	0x00000000
        /*0010*/ 	.short	0x0002
        /*0012*/ 	.short	0x0010
        /*0014*/ 	.byte	0x00, 0xf0, 0x11, 0x00


	//----- nvinfo : EIATTR_KPARAM_INFO
	.align		4
.L_197:
        /*0018*/ 	.byte	0x04, 0x17
        /*001a*/ 	.short	(.L_199 - .L_198)
.L_198:
        /*001c*/ 	.word	0x00000000
        /*0020*/ 	.short	0x0001
        /*0022*/ 	.short	0x0008
        /*0024*/ 	.byte	0x00, 0xf5, 0x21, 0x00


	//----- nvinfo : EIATTR_KPARAM_INFO
	.align		4
.L_199:
        /*0028*/ 	.byte	0x04, 0x17
        /*002a*/ 	.short	(.L_201 - .L_200)
.L_200:
        /*002c*/ 	.word	0x00000000
        /*0030*/ 	.short	0x0000
        /*0032*/ 	.short	0x0000
        /*0034*/ 	.byte	0x00, 0xf5, 0x21, 0x00


	//----- nvinfo : EIATTR_SPARSE_MMA_MASK
	.align		4
.L_201:
        /*0038*/ 	.byte	0x03, 0x50
        /*003a*/ 	.short	0x0000


	//----- nvinfo : EIATTR_MAXREG_COUNT
	.align		4
        /*003c*/ 	.byte	0x03, 0x1b
        /*003e*/ 	.short	0x00ff


	//----- nvinfo : EIATTR_NUM_BARRIERS
	.align		4
        /*0040*/ 	.byte	0x02, 0x4c
        /*0042*/ 	.byte	0x01
	.zero		1


	//----- nvinfo : EIATTR_MERCURY_ISA_VERSION
	.align		4
        /*0044*/ 	.byte	0x03, 0x5f
        /*0046*/ 	.short	0x0101


	//----- nvinfo : EIATTR_VRC_CTA_INIT_COUNT
	.align		4
        /*0048*/ 	.byte	0x02, 0x4a
	.zero		1
	.zero		1


	//----- nvinfo : EIATTR_EXIT_INSTR_OFFSETS
	.align		4
        /*004c*/ 	.byte	0x04, 0x1c
        /*004e*/ 	.short	(.L_203 - .L_202)


	//   ....[0]....
.L_202:
        /*0050*/ 	.word	0x00000300


	//   ....[1]....
        /*0054*/ 	.word	0x000004a0


	//   ....[2]....
        /*0058*/ 	.word	0x000004f0


	//----- nvinfo : EIATTR_CRS_STACK_SIZE
	.align		4
.L_203:
        /*005c*/ 	.byte	0x04, 0x1e
        /*005e*/ 	.short	(.L_205 - .L_204)
.L_204:
        /*0060*/ 	.word	0x00000000


	//----- nvinfo : EIATTR_CBANK_PARAM_SIZE
	.align		4
.L_205:
        /*0064*/ 	.byte	0x03, 0x19
        /*0066*/ 	.short	0x0014


	//----- nvinfo : EIATTR_PARAM_CBANK
	.align		4
        /*0068*/ 	.byte	0x04, 0x0a
        /*006a*/ 	.short	(.L_207 - .L_206)
	.align		4
.L_206:
        /*006c*/ 	.word	index@(.nv.constant0._Z6reduceILj256EEvPfS0_i)
        /*0070*/ 	.short	0x0380
        /*0072*/ 	.short	0x0014


	//----- nvinfo : EIATTR_SW_WAR
	.align		4
.L_207:
        /*0074*/ 	.byte	0x04, 0x36
        /*0076*/ 	.short	(.L_209 - .L_208)
.L_208:
        /*0078*/ 	.word	0x00000008
.L_209:


//--------------------- .nv.info._Z6reduceILj512EEvPfS0_i --------------------------
	.section	.nv.info._Z6reduceILj512EEvPfS0_i,"",@"SHT_CUDA_INFO"
	.sectionflags	@""
	.align	4


	//----- nvinfo : EIATTR_CUDA_API_VERSION
	.align		4
        /*0000*/ 	.byte	0x04, 0x37
        /*0002*/ 	.short	(.L_211 - .L_210)
.L_210:
        /*0004*/ 	.word	0x00000082


	//----- nvinfo : EIATTR_KPARAM_INFO
	.align		4
.L_211:
        /*0008*/ 	.byte	0x04, 0x17
        /*000a*/ 	.short	(.L_213 - .L_212)
.L_212:
        /*000c*/ 	.word	0x00000000
        /*0010*/ 	.short	0x0002
        /*0012*/ 	.short	0x0010
        /*0014*/ 	.byte	0x00, 0xf0, 0x11, 0x00


	//----- nvinfo : EIATTR_KPARAM_INFO
	.align		4
.L_213:
        /*0018*/ 	.byte	0x04, 0x17
        /*001a*/ 	.short	(.L_215 - .L_214)
.L_214:
        /*001c*/ 	.word	0x00000000
        /*0020*/ 	.short	0x0001
        /*0022*/ 	.short	0x0008
        /*0024*/ 	.byte	0x00, 0xf5, 0x21, 0x00


	//----- nvinfo : EIATTR_KPARAM_INFO
	.align		4
.L_215:
        /*0028*/ 	.byte	0x04, 0x17
        /*002a*/ 	.short	(.L_217 - .L_216)
.L_216:
        /*002c*/ 	.word	0x00000000
        /*0030*/ 	.short	0x0000
        /*0032*/ 	.short	0x0000
        /*0034*/ 	.byte	0x00, 0xf5, 0x21, 0x00


	//----- nvinfo : EIATTR_SPARSE_MMA_MASK
	.align		4
.L_217:
        /*0038*/ 	.byte	0x03, 0x50
        /*003a*/ 	.short	0x0000


	//----- nvinfo : EIATTR_MAXREG_COUNT
	.align		4
        /*003c*/ 	.byte	0x03, 0x1b
        /*003e*/ 	.short	0x00ff


	//----- nvinfo : EIATTR_NUM_BARRIERS
	.align		4
        /*0040*/ 	.byte	0x02, 0x4c
        /*0042*/ 	.byte	0x01
	.zero		1


	//----- nvinfo : EIATTR_MERCURY_ISA_VERSION
	.align		4
        /*0044*/ 	.byte	0x03, 0x5f
        /*0046*/ 	.short	0x0101


	//----- nvinfo : EIATTR_VRC_CTA_INIT_COUNT
	.align		4
        /*0048*/ 	.byte	0x02, 0x4a
	.zero		1
	.zero		1


	//----- nvinfo : EIATTR_EXIT_INSTR_OFFSETS
	.align		4
        /*004c*/ 	.byte	0x04, 0x1c
        /*004e*/ 	.short	(.L_219 - .L_218)


	//   ....[0]....
.L_218:
        /*0050*/ 	.word	0x00000360


	//   ....[1]....
        /*0054*/ 	.word	0x00000500


	//   ....[2]....
        /*0058*/ 	.word	0x00000550


	//----- nvinfo : EIATTR_CRS_STACK_SIZE
	.align		4
.L_219:
        /*005c*/ 	.byte	0x04, 0x1e
        /*005e*/ 	.short	(.L_221 - .L_220)
.L_220:
        /*0060*/ 	.word	0x00000000


	//----- nvinfo : EIATTR_CBANK_PARAM_SIZE
	.align		4
.L_221:
        /*0064*/ 	.byte	0x03, 0x19
        /*0066*/ 	.short	0x0014


	//----- nvinfo : EIATTR_PARAM_CBANK
	.align		4
        /*0068*/ 	.byte	0x04, 0x0a
        /*006a*/ 	.short	(.L_223 - .L_222)
	.align		4
.L_222:
        /*006c*/ 	.word	index@(.nv.constant0._Z6reduceILj512EEvPfS0_i)
        /*0070*/ 	.short	0x0380
        /*0072*/ 	.short	0x0014


	//----- nvinfo : EIATTR_SW_WAR
	.align		4
.L_223:
        /*0074*/ 	.byte	0x04, 0x36
        /*0076*/ 	.short	(.L_225 - .L_224)
.L_224:
        /*0078*/ 	.word	0x00000008
.L_225:


//--------------------- .nv.info._Z6reduceILj1024EEvPfS0_i --------------------------
	.section	.nv.info._Z6reduceILj1024EEvPfS0_i,"",@"SHT_CUDA_INFO"
	.sectionflags	@""
	.align	4


	//----- nvinfo : EIATTR_CUDA_API_VERSION
	.align		4
        /*0000*/ 	.byte	0x04, 0x37
        /*0002*/ 	.short	(.L_227 - .L_226)
.L_226:
        /*0004*/ 	.word	0x00000082


	//----- nvinfo : EIATTR_KPARAM_INFO
	.align		4
.L_227:
        /*0008*/ 	.byte	0x04, 0x17
        /*000a*/ 	.short	(.L_229 - .L_228)
.L_228:
        /*000c*/ 	.word	0x00000000
        /*0010*/ 	.short	0x0002
        /*0012*/ 	.short	0x0010
        /*0014*/ 	.byte	0x00, 0xf0, 0x11, 0x00


	//----- nvinfo : EIATTR_KPARAM_INFO
	.align		4
.L_229:
        /*0018*/ 	.byte	0x04, 0x17
        /*001a*/ 	.short	(.L_231 - .L_230)
.L_230:
        /*001c*/ 	.word	0x00000000
        /*0020*/ 	.short	0x0001
        /*0022*/ 	.short	0x0008
        /*0024*/ 	.byte	0x00, 0xf5, 0x21, 0x00


	//----- nvinfo : EIATTR_KPARAM_INFO
	.align		4
.L_231:
        /*0028*/ 	.byte	0x04, 0x17
        /*002a*/ 	.short	(.L_233 - .L_232)
.L_232:
        /*002c*/ 	.word	0x00000000
        /*0030*/ 	.short	0x0000
        /*0032*/ 	.short	0x0000
        /*0034*/ 	.byte	0x00, 0xf5, 0x21, 0x00


	//----- nvinfo : EIATTR_SPARSE_MMA_MASK
	.align		4
.L_233:
        /*0038*/ 	.byte	0x03, 0x50
        /*003a*/ 	.short	0x0000


	//----- nvinfo : EIATTR_MAXREG_COUNT
	.align		4
        /*003c*/ 	.byte	0x03, 0x1b
        /*003e*/ 	.short	0x00ff


	//----- nvinfo : EIATTR_NUM_BARRIERS
	.align		4
        /*0040*/ 	.byte	0x02, 0x4c
        /*0042*/ 	.byte	0x01
	.zero		1


	//----- nvinfo : EIATTR_MERCURY_ISA_VERSION
	.align		4
        /*0044*/ 	.byte	0x03, 0x5f
        /*0046*/ 	.short	0x0101


	//----- nvinfo : EIATTR_VRC_CTA_INIT_COUNT
	.align		4
        /*0048*/ 	.byte	0x02, 0x4a
	.zero		1
	.zero		1


	//----- nvinfo : EIATTR_EXIT_INSTR_OFFSETS
	.align		4
        /*004c*/ 	.byte	0x04, 0x1c
        /*004e*/ 	.short	(.L_235 - .L_234)


	//   ....[0]....
.L_234:
        /*0050*/ 	.word	0x000003c0


	//   ....[1]....
        /*0054*/ 	.word	0x00000560


	//   ....[2]....
        /*0058*/ 	.word	0x000005b0


	//----- nvinfo : EIATTR_CRS_STACK_SIZE
	.align		4
.L_235:
        /*005c*/ 	.byte	0x04, 0x1e
        /*005e*/ 	.short	(.L_237 - .L_236)
.L_236:
        /*0060*/ 	.word	0x00000000


	//----- nvinfo : EIATTR_CBANK_PARAM_SIZE
	.align		4
.L_237:
        /*0064*/ 	.byte	0x03, 0x19
        /*0066*/ 	.short	0x0014


	//----- nvinfo : EIATTR_PARAM_CBANK
	.align		4
        /*0068*/ 	.byte	0x04, 0x0a
        /*006a*/ 	.short	(.L_239 - .L_238)
	.align		4
.L_238:
        /*006c*/ 	.word	index@(.nv.constant0._Z6reduceILj1024EEvPfS0_i)
        /*0070*/ 	.short	0x0380
        /*0072*/ 	.short	0x0014


	//----- nvinfo : EIATTR_SW_WAR
	.align		4
.L_239:
        /*0074*/ 	.byte	0x04, 0x36
        /*0076*/ 	.short	(.L_241 - .L_240)
.L_240:
        /*0078*/ 	.word	0x00000008
.L_241:


//--------------------- .nv.callgraph             --------------------------
	.section	.nv.callgraph,"",@"SHT_CUDA_CALLGRAPH"
	.align	4
	.sectionentsize	8
	.align		4
        /*0000*/ 	.word	0x00000000
	.align		4
        /*0004*/ 	.word	0xffffffff
	.align		4
        /*0008*/ 	.word	0x00000000
	.align		4
        /*000c*/ 	.word	0xfffffffe
	.align		4
        /*0010*/ 	.word	0x00000000
	.align		4
        /*0014*/ 	.word	0xfffffffd
	.align		4
        /*0018*/ 	.word	0x00000000
	.align		4
        /*001c*/ 	.word	0xfffffffc


//--------------------- .text._Z6reduceILj1EEvPfS0_i --------------------------
	.section	.text._Z6reduceILj1EEvPfS0_i,"ax",@progbits
	.align	128
        .global         _Z6reduceILj1EEvPfS0_i
        .type           _Z6reduceILj1EEvPfS0_i,@function
        .size           _Z6reduceILj1EEvPfS0_i,(.L_x_55 - _Z6reduceILj1EEvPfS0_i)
        .other          _Z6reduceILj1EEvPfS0_i,@"STO_CUDA_ENTRY STV_DEFAULT"
_Z6reduceILj1EEvPfS0_i:
.text._Z6reduceILj1EEvPfS0_i:
[----:B------:R-:W-:Y:S08]  /*0000*/  LDC R1, c[0x0][0x37c] ;  /* 0x0000df00ff017b82 */ /* 0x000ff00000000800 */
[----:B------:R-:W0:Y:S01]  /*0010*/  S2UR UR5, SR_CgaCtaId ;  /* 0x00000000000579c3 */ /* 0x000e220000008800 */
[----:B------:R-:W1:Y:S01]  /*0020*/  S2R R11, SR_TID.X ;  /* 0x00000000000b7919 */ /* 0x000e620000002100 */
[----:B------:R-:W2:Y:S01]  /*0030*/  LDCU UR6, c[0x0][0x360] ;  /* 0x00006c00ff0677ac */ /* 0x000ea20008000800 */
[----:B------:R-:W-:Y:S01]  /*0040*/  BSSY.RECONVERGENT B0, `(.L_x_0) ;  /* 0x000001a000007945 */ /* 0x000fe20003800200 */
[----:B------:R-:W2:Y:S01]  /*0050*/  S2R R13, SR_CTAID.X ;  /* 0x00000000000d7919 */ /* 0x000ea20000002500 */
[----:B------:R-:W-:-:S02]  /*0060*/  UMOV UR4, 0x400 ;  /* 0x0000040000047882 */ /* 0x000fc40000000000 */
[----:B0-----:R-:W-:Y:S01]  /*0070*/  ULEA UR4, UR5, UR4, 0x18 ;  /* 0x0000000405047291 */ /* 0x001fe2000f8ec0ff */
[----:B------:R-:W0:Y:S05]  /*0080*/  LDCU UR5, c[0x0][0x390] ;  /* 0x00007200ff0577ac */ /* 0x000e2a0008000800 */
[----:B-1----:R-:W-:Y:S01]  /*0090*/  LEA R6, R11, UR4, 0x2 ;  /* 0x000000040b067c11 */ /* 0x002fe2000f8e10ff */
[----:B--2---:R-:W-:-:S04]  /*00a0*/  IMAD R0, R13, UR6, RZ ;  /* 0x000000060d007c24 */ /* 0x004fc8000f8e02ff */
[----:B------:R1:W-:Y:S01]  /*00b0*/  STS [R6], RZ ;  /* 0x000000ff06007388 */ /* 0x0003e20000000800 */
[----:B------:R-:W2:Y:S01]  /*00c0*/  LDCU.64 UR6, c[0x0][0x358] ;  /* 0x00006b00ff0677ac */ /* 0x000ea20008000a00 */
[----:B------:R-:W-:-:S04]  /*00d0*/  LEA R0, R0, R11, 0x1 ;  /* 0x0000000b00007211 */ /* 0x000fc800078e08ff */
[----:B0-----:R-:W-:-:S13]  /*00e0*/  ISETP.GE.U32.AND P0, PT, R0, UR5, PT ;  /* 0x0000000500007c0c */ /* 0x001fda000bf06070 */
[----:B-12---:R-:W-:Y:S05]  /*00f0*/  @P0 BRA `(.L_x_1) ;  /* 0x0000000000380947 */ /* 0x006fea0003800000 */
[----:B------:R-:W0:Y:S01]  /*0100*/  LDC R15, c[0x0][0x370] ;  /* 0x0000dc00ff0f7b82 */ /* 0x000e220000000800 */
[----:B------:R-:W-:Y:S01]  /*0110*/  HFMA2 R7, -RZ, RZ, 0, 0 ;  /* 0x00000000ff077431 */ /* 0x000fe200000001ff */
[----:B------:R-:W-:Y:S06]  /*0120*/  BSSY.RECONVERGENT B1, `(.L_x_2) ;  /* 0x000000a000017945 */ /* 0x000fec0003800200 */
[----:B------:R-:W1:Y:S02]  /*0130*/  LDC.64 R4, c[0x0][0x380] ;  /* 0x0000e000ff047b82 */ /* 0x000e640000000a00 */
.L_x_3:
[----:B-1----:R-:W-:-:S05]  /*0140*/  IMAD.WIDE.U32 R2, R0, 0x4, R4 ;  /* 0x0000000400027825 */ /* 0x002fca00078e0004 */
[----:B------:R-:W2:Y:S04]  /*0150*/  LDG.E R8, desc[UR6][R2.64] ;  /* 0x0000000602087981 */ /* 0x000ea8000c1e1900 */
[----:B------:R-:W2:Y:S01]  /*0160*/  LDG.E R9, desc[UR6][R2.64+0x4] ;  /* 0x0000040602097981 */ /* 0x000ea2000c1e1900 */
[----:B0-----:R-:W-:-:S04]  /*0170*/  LEA R0, R15, R0, 0x1 ;  /* 0x000000000f007211 */ /* 0x001fc800078e08ff */
[----:B------:R-:W-:Y:S01]  /*0180*/  ISETP.GE.U32.AND P0, PT, R0, UR5, PT ;  /* 0x0000000500007c0c */ /* 0x000fe2000bf06070 */
[----:B--2---:R-:W-:-:S04]  /*0190*/  FADD R8, R8, R9 ;  /* 0x0000000908087221 */ /* 0x004fc80000000000 */
[----:B------:R-:W-:-:S08]  /*01a0*/  FADD R7, R8, R7 ;  /* 0x0000000708077221 */ /* 0x000fd00000000000 */
[----:B------:R-:W-:Y:S05]  /*01b0*/  @!P0 BRA `(.L_x_3) ;  /* 0xfffffffc00e08947 */ /* 0x000fea000383ffff */
[----:B------:R-:W-:Y:S05]  /*01c0*/  BSYNC.RECONVERGENT B1 ;  /* 0x0000000000017941 */ /* 0x000fea0003800200 */
.L_x_2:
[----:B------:R0:W-:Y:S02]  /*01d0*/  STS [R6], R7 ;  /* 0x0000000706007388 */ /* 0x0001e40000000800 */
.L_x_1:
[----:B------:R-:W-:Y:S05]  /*01e0*/  BSYNC.RECONVERGENT B0 ;  /* 0x0000000000007941 */ /* 0x000fea0003800200 */
.L_x_0:
[----:B------:R-:W-:Y:S01]  /*01f0*/  BAR.SYNC.DEFER_BLOCKING 0x0 ;  /* 0x0000000000007b1d */ /* 0x000fe20000010000 */
[----:B------:R-:W-:-:S13]  /*0200*/  ISETP.NE.AND P0, PT, R11, RZ, PT ;  /* 0x000000ff0b00720c */ /* 0x000fda0003f05270 */
[----:B------:R-:W-:Y:S05]  /*0210*/  @P0 EXIT ;  /* 0x000000000000094d */ /* 0x000fea0003800000 */
[----:B------:R-:W1:Y:S01]  /*0220*/  LDS R5, [UR4] ;  /* 0x00000004ff057984 */ /* 0x000e620008000800 */
[----:B------:R-:W2:Y:S02]  /*0230*/  LDC.64 R2, c[0x0][0x388] ;  /* 0x0000e200ff027b82 */ /* 0x000ea40000000a00 */
[----:B--2---:R-:W-:-:S05]  /*0240*/  IMAD.WIDE.U32 R2, R13, 0x4, R2 ;  /* 0x000000040d027825 */ /* 0x004fca00078e0002 */
[----:B-1----:R-:W-:Y:S01]  /*0250*/  STG.E desc[UR6][R2.64], R5 ;  /* 0x0000000502007986 */ /* 0x002fe2000c101906 */
[----:B------:R-:W-:Y:S05]  /*0260*/  EXIT ;  /* 0x000000000000794d */ /* 0x000fea0003800000 */
.L_x_4:
[----:B------:R-:W-:-:S00]  /*0270*/  BRA `(.L_x_4) ;  /* 0xfffffffc00fc7947 */ /* 0x000fc0000383ffff */
[----:B------:R-:W-:-:S00]  /*0280*/  NOP ;  /* 0x0000000000007918 */ /* 0x000fc00000000000 */
[----:B------:R-:W-:-:S00]  /*0290*/  NOP ;  /* 0x0000000000007918 */ /* 0x000fc00000000000 */
[----:B------:R-:W-:-:S00]  /*02a0*/  NOP ;  /* 0x0000000000007918 */ /* 0x000fc00000000000 */
[----:B------:R-:W-:-:S00]  /*02b0*/  NOP ;  /* 0x0000000000007918 */ /* 0x000fc00000000000 */
[----:B------:R-:W-:-:S00]  /*02c0*/  NOP ;  /* 0x0000000000007918 */ /* 0x000fc00000000000 */
[----:B------:R-:W-:-:S00]  /*02d0*/  NOP ;  /* 0x0000000000007918 */ /* 0x000fc00000000000 */
[----:B------:R-:W-:-:S00]  /*02e0*/  NOP ;  /* 0x0000000000007918 */ /* 0x000fc00000000000 */
[----:B------:R-:W-:-:S00]  /*02f0*/  NOP ;  /* 0x0000000000007918 */ /* 0x000fc00000000000 */
.L_x_55:


//--------------------- .text._Z6reduceILj2EEvPfS0_i --------------------------
	.section	.text._Z6reduceILj2EEvPfS0_i,"ax",@progbits
	.align	128
        .global         _Z6reduceILj2EEvPfS0_i
        .type           _Z6reduceILj2EEvPfS0_i,@function
        .size           _Z6reduceILj2EEvPfS0_i,(.L_x_56 - _Z6reduceILj2EEvPfS0_i)
        .other          _Z6reduceILj2EEvPfS0_i,@"STO_CUDA_ENTRY STV_DEFAULT"
_Z6reduceILj2EEvPfS0_i:
.text._Z6reduceILj2EEvPfS0_i:
        /* <DEDUP_REMOVED lines=20> */
.L_x_8:
[C---:B------:R-:W-:Y:S01]  /*0140*/  IADD3 R5, PT, PT, R0.reuse, 0x2, RZ ;  /* 0x0000000200057810 */ /* 0x040fe20007ffe0ff */
[----:B-1----:R-:W-:-:S04]  /*0150*/  IMAD.WIDE.U32 R2, R0, 0x4, R6 ;  /* 0x0000000400027825 */ /* 0x002fc800078e0006 */
[----:B------:R-:W-:Y:S02]  /*0160*/  IMAD.WIDE.U32 R4, R5, 0x4, R6 ;  /* 0x0000000405047825 */ /* 0x000fe400078e0006 */
        /* <DEDUP_REMOVED lines=8> */
.L_x_7:
[----:B------:R0:W-:Y:S02]  /*01f0*/  STS [R8], R9 ;  /* 0x0000000908007388 */ /* 0x0001e40000000800 */
.L_x_6:
[----:B------:R-:W-:Y:S05]  /*0200*/  BSYNC.RECONVERGENT B0 ;  /* 0x0000000000007941 */ /* 0x000fea0003800200 */
.L_x_5:
[----:B------:R-:W-:Y:S01]  /*0210*/  BAR.SYNC.DEFER_BLOCKING 0x0 ;  /* 0x0000000000007b1d */ /* 0x000fe20000010000 */
[----:B------:R-:W-:-:S13]  /*0220*/  ISETP.GT.U32.AND P0, PT, R11, 0x1f, PT ;  /* 0x0000001f0b00780c */ /* 0x000fda0003f04070 */
[----:B------:R-:W-:Y:S05]  /*0230*/  @P0 EXIT ;  /* 0x000000000000094d */ /* 0x000fea0003800000 */
[----:B------:R-:W-:Y:S01]  /*0240*/  LDS R0, [R8+0x4] ;  /* 0x0000040008007984 */ /* 0x000fe20000000800 */
[----:B------:R-:W-:-:S03]  /*0250*/  ISETP.NE.AND P0, PT, R11, RZ, PT ;  /* 0x000000ff0b00720c */ /* 0x000fc60003f05270 */
[----:B------:R-:W1:Y:S02]  /*0260*/  LDS R3, [R8] ;  /* 0x0000000008037984 */ /* 0x000e640000000800 */
[----:B-1----:R-:W-:-:S05]  /*0270*/  FADD R3, R0, R3 ;  /* 0x0000000300037221 */ /* 0x002fca0000000000 */
[----:B------:R1:W-:Y:S03]  /*0280*/  STS [R8], R3 ;  /* 0x0000000308007388 */ /* 0x0003e60000000800 */
[----:B------:R-:W-:Y:S05]  /*0290*/  @P0 EXIT ;  /* 0x000000000000094d */ /* 0x000fea0003800000 */
[----:B------:R-:W2:Y:S01]  /*02a0*/  LDS R5, [UR4] ;  /* 0x00000004ff057984 */ /* 0x000ea20008000800 */
[----:B-1----:R-:W1:Y:S02]  /*02b0*/  LDC.64 R2, c[0x0][0x388] ;  /* 0x0000e200ff027b82 */ /* 0x002e640000000a00 */
[----:B-1----:R-:W-:-:S05]  /*02c0*/  IMAD.WIDE.U32 R2, R13, 0x4, R2 ;  /* 0x000000040d027825 */ /* 0x002fca00078e0002 */
[----:B--2---:R-:W-:Y:S01]  /*02d0*/  STG.E desc[UR6][R2.64], R5 ;  /* 0x0000000502007986 */ /* 0x004fe2000c101906 */
[----:B------:R-:W-:Y:S05]  /*02e0*/  EXIT ;  /* 0x000000000000794d */ /* 0x000fea0003800000 */
.L_x_9:
        /* <DEDUP_REMOVED lines=9> */
.L_x_56:


//--------------------- .text._Z6reduceILj4EEvPfS0_i --------------------------
	.section	.text._Z6reduceILj4EEvPfS0_i,"ax",@progbits
	.align	128
        .global         _Z6reduceILj4EEvPfS0_i
        .type           _Z6reduceILj4EEvPfS0_i,@function
        .size           _Z6reduceILj4EEvPfS0_i,(.L_x_57 - _Z6reduceILj4EEvPfS0_i)
        .other          _Z6reduceILj4EEvPfS0_i,@"STO_CUDA_ENTRY STV_DEFAULT"
_Z6reduceILj4EEvPfS0_i:
.text._Z6reduceILj4EEvPfS0_i:
        /* <DEDUP_REMOVED lines=20> */
.L_x_13:
        /* <DEDUP_REMOVED lines=11> */
.L_x_12:
[----:B------:R0:W-:Y:S02]  /*01f0*/  STS [R8], R9 ;  /* 0x0000000908007388 */ /* 0x0001e40000000800 */
.L_x_11:
[----:B------:R-:W-:Y:S05]  /*0200*/  BSYNC.RECONVERGENT B0 ;  /* 0x0000000000007941 */ /* 0x000fea0003800200 */
.L_x_10:
[----:B------:R-:W-:Y:S01]  /*0210*/  BAR.SYNC.DEFER_BLOCKING 0x0 ;  /* 0x0000000000007b1d */ /* 0x000fe20000010000 */
[----:B------:R-:W-:-:S13]  /*0220*/  ISETP.GT.U32.AND P0, PT, R11, 0x1f, PT ;  /* 0x0000001f0b00780c */ /* 0x000fda0003f04070 */
[----:B------:R-:W-:Y:S05]  /*0230*/  @P0 EXIT ;  /* 0x000000000000094d */ /* 0x000fea0003800000 */
[----:B------:R-:W-:Y:S01]  /*0240*/  LDS R0, [R8+0x8] ;  /* 0x0000080008007984 */ /* 0x000fe20000000800 */
[----:B------:R-:W-:-:S03]  /*0250*/  ISETP.NE.AND P0, PT, R11, RZ, PT ;  /* 0x000000ff0b00720c */ /* 0x000fc60003f05270 */
[----:B------:R-:W1:Y:S02]  /*0260*/  LDS R3, [R8] ;  /* 0x0000000008037984 */ /* 0x000e640000000800 */
[----:B-1----:R-:W-:-:S05]  /*0270*/  FADD R3, R0, R3 ;  /* 0x0000000300037221 */ /* 0x002fca0000000000 */
[----:B------:R-:W-:Y:S04]  /*0280*/  STS [R8], R3 ;  /* 0x0000000308007388 */ /* 0x000fe80000000800 */
[----:B------:R-:W-:Y:S04]  /*0290*/  LDS R0, [R8+0x4] ;  /* 0x0000040008007984 */ /* 0x000fe80000000800 */
[----:B------:R-:W1:Y:S02]  /*02a0*/  LDS R5, [R8] ;  /* 0x0000000008057984 */ /* 0x000e640000000800 */
[----:B-1----:R-:W-:-:S05]  /*02b0*/  FADD R5, R0, R5 ;  /* 0x0000000500057221 */ /* 0x002fca0000000000 */
[----:B------:R1:W-:Y:S01]  /*02c0*/  STS [R8], R5 ;  /* 0x0000000508007388 */ /* 0x0003e20000000800 */
[----:B------:R-:W-:Y:S05]  /*02d0*/  @P0 EXIT ;  /* 0x000000000000094d */ /* 0x000fea0003800000 */
[----:B-1----:R-:W1:Y:S01]  /*02e0*/  LDS R5, [UR4] ;  /* 0x00000004ff057984 */ /* 0x002e620008000800 */
[----:B------:R-:W2:Y:S02]  /*02f0*/  LDC.64 R2, c[0x0][0x388] ;  /* 0x0000e200ff027b82 */ /* 0x000ea40000000a00 */
[----:B--2---:R-:W-:-:S05]  /*0300*/  IMAD.WIDE.U32 R2, R13, 0x4, R2 ;  /* 0x000000040d027825 */ /* 0x004fca00078e0002 */
[----:B-1----:R-:W-:Y:S01]  /*0310*/  STG.E desc[UR6][R2.64], R5 ;  /* 0x0000000502007986 */ /* 0x002fe2000c101906 */
[----:B------:R-:W-:Y:S05]  /*0320*/  EXIT ;  /* 0x000000000000794d */ /* 0x000fea0003800000 */
.L_x_14:
        /* <DEDUP_REMOVED lines=13> */
.L_x_57:


//--------------------- .text._Z6reduceILj8EEvPfS0_i --------------------------
	.section	.text._Z6reduceILj8EEvPfS0_i,"ax",@progbits
	.align	128
        .global         _Z6reduceILj8EEvPfS0_i
        .type           _Z6reduceILj8EEvPfS0_i,@function
        .size           _Z6reduceILj8EEvPfS0_i,(.L_x_58 - _Z6reduceILj8EEvPfS0_i)
        .other          _Z6reduceILj8EEvPfS0_i,@"STO_CUDA_ENTRY STV_DEFAULT"
_Z6reduceILj8EEvPfS0_i:
.text._Z6reduceILj8EEvPfS0_i:
        /* <DEDUP_REMOVED lines=18> */
[----:B------:R-:W-:Y:S01]  /*0120*/  BSSY.RECONVERGENT B1, `(.L_x_17) ;  /* 0x000000d000017945 */ /* 0x000fe20003800200 */
[----:B------:R-:W-:-:S05]  /*0130*/  MOV R9, R2 ;  /* 0x0000000200097202 */ /* 0x000fca0000000f00 */
[----:B------:R-:W1:Y:S02]  /*0140*/  LDC.64 R6, c[0x0][0x380] ;  /* 0x0000e000ff067b82 */ /* 0x000e640000000a00 */
.L_x_18:
        /* <DEDUP_REMOVED lines=11> */
.L_x_17:
[----:B------:R0:W-:Y:S02]  /*0200*/  STS [R8], R11 ;  /* 0x0000000b08007388 */ /* 0x0001e40000000800 */
.L_x_16:
[----:B------:R-:W-:Y:S05]  /*0210*/  BSYNC.RECONVERGENT B0 ;  /* 0x0000000000007941 */ /* 0x000fea0003800200 */
.L_x_15:
        /* <DEDUP_REMOVED lines=17> */
[----:B------:R-:W2:Y:S01]  /*0330*/  LDS R5, [UR4] ;  /* 0x00000004ff057984 */ /* 0x000ea20008000800 */
[----:B------:R-:W3:Y:S02]  /*0340*/  LDC.64 R2, c[0x0][0x388] ;  /* 0x0000e200ff027b82 */ /* 0x000ee40000000a00 */
[----:B---3--:R-:W-:-:S05]  /*0350*/  IMAD.WIDE.U32 R2, R0, 0x4, R2 ;  /* 0x0000000400027825 */ /* 0x008fca00078e0002 */
[----:B--2---:R-:W-:Y:S01]  /*0360*/  STG.E desc[UR6][R2.64], R5 ;  /* 0x0000000502007986 */ /* 0x004fe2000c101906 */
[----:B------:R-:W-:Y:S05]  /*0370*/  EXIT ;  /* 0x000000000000794d */ /* 0x000fea0003800000 */
.L_x_19:
        /* <DEDUP_REMOVED lines=16> */
.L_x_58:


//--------------------- .text._Z6reduceILj16EEvPfS0_i --------------------------
	.section	.text._Z6reduceILj16EEvPfS0_i,"ax",@progbits
	.align	128
        .global         _Z6reduceILj16EEvPfS0_i
        .type           _Z6reduceILj16EEvPfS0_i,@function
        .size           _Z6reduceILj16EEvPfS0_i,(.L_x_59 - _Z6reduceILj16EEvPfS0_i)
        .other          _Z6reduceILj16EEvPfS0_i,@"STO_CUDA_ENTRY STV_DEFAULT"
_Z6reduceILj16EEvPfS0_i:
.text._Z6reduceILj16EEvPfS0_i:
        /* <DEDUP_REMOVED lines=20> */
.L_x_23:
        /* <DEDUP_REMOVED lines=11> */
.L_x_22:
[----:B------:R0:W-:Y:S02]  /*01f0*/  STS [R2], R11 ;  /* 0x0000000b02007388 */ /* 0x0001e40000000800 */
.L_x_21:
[----:B------:R-:W-:Y:S05]  /*0200*/  BSYNC.RECONVERGENT B0 ;  /* 0x0000000000007941 */ /* 0x000fea0003800200 */
.L_x_20:
        /* <DEDUP_REMOVED lines=22> */
[----:B01----:R-:W0:Y:S02]  /*0370*/  LDC.64 R2, c[0x0][0x388] ;  /* 0x0000e200ff027b82 */ /* 0x003e240000000a00 */
[----:B0-----:R-:W-:-:S05]  /*0380*/  IMAD.WIDE.U32 R2, R0, 0x4, R2 ;  /* 0x0000000400027825 */ /* 0x001fca00078e0002 */
[----:B--2---:R-:W-:Y:S01]  /*0390*/  STG.E desc[UR6][R2.64], R5 ;  /* 0x0000000502007986 */ /* 0x004fe2000c101906 */
[----:B------:R-:W-:Y:S05]  /*03a0*/  EXIT ;  /* 0x000000000000794d */ /* 0x000fea0003800000 */
.L_x_24:
        /* <DEDUP_REMOVED lines=13> */
.L_x_59:


//--------------------- .text._Z6reduceILj32EEvPfS0_i --------------------------
	.section	.text._Z6reduceILj32EEvPfS0_i,"ax",@progbits
	.align	128
        .global         _Z6reduceILj32EEvPfS0_i
        .type           _Z6reduceILj32EEvPfS0_i,@function
        .size           _Z6reduceILj32EEvPfS0_i,(.L_x_60 - _Z6reduceILj32EEvPfS0_i)
        .other          _Z6reduceILj32EEvPfS0_i,@"STO_CUDA_ENTRY STV_DEFAULT"
_Z6reduceILj32EEvPfS0_i:
.text._Z6reduceILj32EEvPfS0_i:
        /* <DEDUP_REMOVED lines=21> */
.L_x_28:
        /* <DEDUP_REMOVED lines=11> */
.L_x_27:
[----:B------:R0:W-:Y:S02]  /*0200*/  STS [R2], R13 ;  /* 0x0000000d02007388 */ /* 0x0001e40000000800 */
.L_x_26:
[----:B------:R-:W-:Y:S05]  /*0210*/  BSYNC.RECONVERGENT B0 ;  /* 0x0000000000007941 */ /* 0x000fea0003800200 */
.L_x_25:
        /* <DEDUP_REMOVED lines=26> */
[----:B0-----:R-:W0:Y:S02]  /*03c0*/  LDC.64 R2, c[0x0][0x388] ;  /* 0x0000e200ff027b82 */ /* 0x001e240000000a00 */
[----:B0-----:R-:W-:-:S05]  /*03d0*/  IMAD.WIDE.U32 R2, R0, 0x4, R2 ;  /* 0x0000000400027825 */ /* 0x001fca00078e0002 */
[----:B-1----:R-:W-:Y:S01]  /*03e0*/  STG.E desc[UR6][R2.64], R5 ;  /* 0x0000000502007986 */ /* 0x002fe2000c101906 */
[----:B------:R-:W-:Y:S05]  /*03f0*/  EXIT ;  /* 0x000000000000794d */ /* 0x000fea0003800000 */
.L_x_29:
        /* <DEDUP_REMOVED lines=16> */
.L_x_60:


//--------------------- .text._Z6reduceILj64EEvPfS0_i --------------------------
	.section	.text._Z6reduceILj64EEvPfS0_i,"ax",@progbits
	.align	128
        .global         _Z6reduceILj64EEvPfS0_i
        .type           _Z6reduceILj64EEvPfS0_i,@function
        .size           _Z6reduceILj64EEvPfS0_i,(.L_x_61 - _Z6reduceILj64EEvPfS0_i)
        .other          _Z6reduceILj64EEvPfS0_i,@"STO_CUDA_ENTRY STV_DEFAULT"
_Z6reduceILj64EEvPfS0_i:
.text._Z6reduceILj64EEvPfS0_i:
        /* <DEDUP_REMOVED lines=21> */
.L_x_33:
        /* <DEDUP_REMOVED lines=11> */
.L_x_32:
[----:B------:R0:W-:Y:S02]  /*0200*/  STS [R2], R13 ;  /* 0x0000000d02007388 */ /* 0x0001e40000000800 */
.L_x_31:
[----:B------:R-:W-:Y:S05]  /*0210*/  BSYNC.RECONVERGENT B0 ;  /* 0x0000000000007941 */ /* 0x000fea0003800200 */
.L_x_30:
        /* <DEDUP_REMOVED lines=34> */
.L_x_34:
        /* <DEDUP_REMOVED lines=12> */
.L_x_61:


//--------------------- .text._Z6reduceILj128EEvPfS0_i --------------------------
	.section	.text._Z6reduceILj128EEvPfS0_i,"ax",@progbits
	.align	128
        .global         _Z6reduceILj128EEvPfS0_i
        .type           _Z6reduceILj128EEvPfS0_i,@function
        .size           _Z6reduceILj128EEvPfS0_i,(.L_x_62 - _Z6reduceILj128EEvPfS0_i)
        .other          _Z6reduceILj128EEvPfS0_i,@"STO_CUDA_ENTRY STV_DEFAULT"
_Z6reduceILj128EEvPfS0_i:
.text._Z6reduceILj128EEvPfS0_i:
        /* <DEDUP_REMOVED lines=21> */
.L_x_38:
        /* <DEDUP_REMOVED lines=11> */
.L_x_37:
[----:B------:R0:W-:Y:S02]  /*0200*/  STS [R2], R13 ;  /* 0x0000000d02007388 */ /* 0x0001e40000000800 */
.L_x_36:
[----:B------:R-:W-:Y:S05]  /*0210*/  BSYNC.RECONVERGENT B0 ;  /* 0x0000000000007941 */ /* 0x000fea0003800200 */
.L_x_35:
[----:B------:R-:W-:Y:S01]  /*0220*/  BAR.SYNC.DEFER_BLOCKING 0x0 ;  /* 0x0000000000007b1d */ /* 0x000fe20000010000 */
[C---:B------:R-:W-:Y:S02]  /*0230*/  ISETP.GT.U32.AND P0, PT, R3.reuse, 0x3f, PT ;  /* 0x0000003f0300780c */ /* 0x040fe40003f04070 */
[----:B------:R-:W-:-:S11]  /*0240*/  ISETP.GT.U32.AND P1, PT, R3, 0x1f, PT ;  /* 0x0000001f0300780c */ /* 0x000fd60003f24070 */
[----:B------:R-:W-:Y:S04]  /*0250*/  @!P0 LDS R4, [R2+0x100] ;  /* 0x0001000002048984 */ /* 0x000fe80000000800 */
[----:B------:R-:W1:Y:S02]  /*0260*/  @!P0 LDS R5, [R2] ;  /* 0x0000000002058984 */ /* 0x000e640000000800 */
[----:B-1----:R-:W-:-:S05]  /*0270*/  @!P0 FADD R5, R4, R5 ;  /* 0x0000000504058221 */ /* 0x002fca0000000000 */
[----:B------:R1:W-:Y:S01]  /*0280*/  @!P0 STS [R2], R5 ;  /* 0x0000000502008388 */ /* 0x0003e20000000800 */
[----:B------:R-:W-:Y:S06]  /*0290*/  BAR.SYNC.DEFER_BLOCKING 0x0 ;  /* 0x0000000000007b1d */ /* 0x000fec0000010000 */
[----:B------:R-:W-:Y:S05]  /*02a0*/  @P1 EXIT ;  /* 0x000000000000194d */ /* 0x000fea0003800000 */
[----:B------:R-:W-:Y:S01]  /*02b0*/  LDS R4, [R2+0x80] ;  /* 0x0000800002047984 */ /* 0x000fe20000000800 */
[----:B------:R-:W-:-:S03]  /*02c0*/  ISETP.NE.AND P0, PT, R3, RZ, PT ;  /* 0x000000ff0300720c */ /* 0x000fc60003f05270 */
[----:B-1----:R-:W1:Y:S02]  /*02d0*/  LDS R5, [R2] ;  /* 0x0000000002057984 */ /* 0x002e640000000800 */
        /* <DEDUP_REMOVED lines=28> */
.L_x_39:
        /* <DEDUP_REMOVED lines=14> */
.L_x_62:


//--------------------- .text._Z6reduceILj256EEvPfS0_i --------------------------
	.section	.text._Z6reduceILj256EEvPfS0_i,"ax",@progbits
	.align	128
        .global         _Z6reduceILj256EEvPfS0_i
        .type           _Z6reduceILj256EEvPfS0_i,@function
        .size           _Z6reduceILj256EEvPfS0_i,(.L_x_63 - _Z6reduceILj256EEvPfS0_i)
        .other          _Z6reduceILj256EEvPfS0_i,@"STO_CUDA_ENTRY STV_DEFAULT"
_Z6reduceILj256EEvPfS0_i:
.text._Z6reduceILj256EEvPfS0_i:
        /* <DEDUP_REMOVED lines=21> */
.L_x_43:
        /* <DEDUP_REMOVED lines=11> */
.L_x_42:
[----:B------:R0:W-:Y:S02]  /*0200*/  STS [R2], R13 ;  /* 0x0000000d02007388 */ /* 0x0001e40000000800 */
.L_x_41:
[----:B------:R-:W-:Y:S05]  /*0210*/  BSYNC.RECONVERGENT B0 ;  /* 0x0000000000007941 */ /* 0x000fea0003800200 */
.L_x_40:
[----:B------:R-:W-:Y:S01]  /*0220*/  BAR.SYNC.DEFER_BLOCKING 0x0 ;  /* 0x0000000000007b1d */ /* 0x000fe20000010000 */
[C---:B------:R-:W-:Y:S02]  /*0230*/  ISETP.GT.U32.AND P1, PT, R3.reuse, 0x7f, PT ;  /* 0x0000007f0300780c */ /* 0x040fe40003f24070 */
[----:B------:R-:W-:-:S11]  /*0240*/  ISETP.GT.U32.AND P0, PT, R3, 0x3f, PT ;  /* 0x0000003f0300780c */ /* 0x000fd60003f04070 */
[----:B------:R-:W-:Y:S04]  /*0250*/  @!P1 LDS R4, [R2+0x200] ;  /* 0x0002000002049984 */ /* 0x000fe80000000800 */
[----:B------:R-:W1:Y:S02]  /*0260*/  @!P1 LDS R5, [R2] ;  /* 0x0000000002059984 */ /* 0x000e640000000800 */
[----:B-1----:R-:W-:-:S05]  /*0270*/  @!P1 FADD R5, R4, R5 ;  /* 0x0000000504059221 */ /* 0x002fca0000000000 */
[----:B------:R-:W-:Y:S01]  /*0280*/  @!P1 STS [R2], R5 ;  /* 0x0000000502009388 */ /* 0x000fe20000000800 */
[----:B------:R-:W-:Y:S01]  /*0290*/  BAR.SYNC.DEFER_BLOCKING 0x0 ;  /* 0x0000000000007b1d */ /* 0x000fe20000010000 */
[----:B------:R-:W-:-:S05]  /*02a0*/  ISETP.GT.U32.AND P1, PT, R3, 0x1f, PT ;  /* 0x0000001f0300780c */ /* 0x000fca0003f24070 */
        /* <DEDUP_REMOVED lines=8> */
[----:B------:R-:W2:Y:S02]  /*0330*/  LDS R5, [R2] ;  /* 0x0000000002057984 */ /* 0x000ea40000000800 */
[----:B--2---:R-:W-:-:S05]  /*0340*/  FADD R5, R4, R5 ;  /* 0x0000000504057221 */ /* 0x004fca0000000000 */
[----:B------:R-:W-:Y:S04]  /*0350*/  STS [R2], R5 ;  /* 0x0000000502007388 */ /* 0x000fe80000000800 */
[----:B------:R-:W-:Y:S04]  /*0360*/  LDS R4, [R2+0x40] ;  /* 0x0000400002047984 */ /* 0x000fe80000000800 */
        /* <DEDUP_REMOVED lines=25> */
.L_x_44:
        /* <DEDUP_REMOVED lines=16> */
.L_x_63:


//--------------------- .text._Z6reduceILj512EEvPfS0_i --------------------------
	.section	.text._Z6reduceILj512EEvPfS0_i,"ax",@progbits
	.align	128
        .global         _Z6reduceILj512EEvPfS0_i
        .type           _Z6reduceILj512EEvPfS0_i,@function
        .size           _Z6reduceILj512EEvPfS0_i,(.L_x_64 - _Z6reduceILj512EEvPfS0_i)
        .other          _Z6reduceILj512EEvPfS0_i,@"STO_CUDA_ENTRY STV_DEFAULT"
_Z6reduceILj512EEvPfS0_i:
.text._Z6reduceILj512EEvPfS0_i:
        /* <DEDUP_REMOVED lines=21> */
.L_x_48:
        /* <DEDUP_REMOVED lines=11> */
.L_x_47:
[----:B------:R0:W-:Y:S02]  /*0200*/  STS [R2], R13 ;  /* 0x0000000d02007388 */ /* 0x0001e40000000800 */
.L_x_46:
[----:B------:R-:W-:Y:S05]  /*0210*/  BSYNC.RECONVERGENT B0 ;  /* 0x0000000000007941 */ /* 0x000fea0003800200 */
.L_x_45:
        /* <DEDUP_REMOVED lines=52> */
.L_x_49:
        /* <DEDUP_REMOVED lines=10> */
.L_x_64:


//--------------------- .text._Z6reduceILj1024EEvPfS0_i --------------------------
	.section	.text._Z6reduceILj1024EEvPfS0_i,"ax",@progbits
	.align	128
        .global         _Z6reduceILj1024EEvPfS0_i
        .type           _Z6reduceILj1024EEvPfS0_i,@function
        .size           _Z6reduceILj1024EEvPfS0_i,(.L_x_65 - _Z6reduceILj1024EEvPfS0_i)
        .other          _Z6reduceILj1024EEvPfS0_i,@"STO_CUDA_ENTRY STV_DEFAULT"
_Z6reduceILj1024EEvPfS0_i:
.text._Z6reduceILj1024EEvPfS0_i:
        /* <DEDUP_REMOVED lines=21> */
.L_x_53:
        /* <DEDUP_REMOVED lines=11> */
.L_x_52:
[----:B------:R0:W-:Y:S02]  /*0200*/  STS [R2], R13 ;  /* 0x0000000d02007388 */ /* 0x0001e40000000800 */
.L_x_51:
[----:B------:R-:W-:Y:S05]  /*0210*/  BSYNC.RECONVERGENT B0 ;  /* 0x0000000000007941 */ /* 0x000fea0003800200 */
.L_x_50:
        /* <DEDUP_REMOVED lines=58> */
.L_x_54:
        /* <DEDUP_REMOVED lines=12> */
.L_x_65:


//--------------------- .nv.shared._Z6reduceILj1EEvPfS0_i --------------------------
	.section	.nv.shared._Z6reduceILj1EEvPfS0_i,"aw",@nobits
	.sectionflags	@""
	.align	4
.nv.shared._Z6reduceILj1EEvPfS0_i:
	.zero		1536


//--------------------- .nv.shared.reserved.0     --------------------------
	.section	.nv.shared.reserved.0,"aw",@nobits
	.weak		__nv_reservedSMEM_offset_0_alias
	.size		__nv_reservedSMEM_offset_0_alias, 0, 64
	.other		__nv_reservedSMEM_offset_0_alias,@"STO_CUDA_RESERVED_SHARED STV_DEFAULT"
__nv_reservedSMEM_offset_0_alias:
	.zero		0
	.zero		64


//--------------------- .nv.shared._Z6reduceILj2EEvPfS0_i --------------------------
	.section	.nv.shared._Z6reduceILj2EEvPfS0_i,"aw",@nobits
	.sectionflags	@""
	.align	4
.nv.shared._Z6reduceILj2EEvPfS0_i:
	.zero		1536


//--------------------- .nv.shared._Z6reduceILj4EEvPfS0_i --------------------------
	.section	.nv.shared._Z6reduceILj4EEvPfS0_i,"aw",@nobits
	.sectionflags	@""
	.align	4
.nv.shared._Z6reduceILj4EEvPfS0_i:
	.zero		1536


//--------------------- .nv.shared._Z6reduceILj8EEvPfS0_i --------------------------
	.section	.nv.shared._Z6reduceILj8EEvPfS0_i,"aw",@nobits
	.sectionflags	@""
	.align	4
.nv.shared._Z6reduceILj8EEvPfS0_i:
	.zero		1536


//--------------------- .nv.shared._Z6reduceILj16EEvPfS0_i --------------------------
	.section	.nv.shared._Z6reduceILj16EEvPfS0_i,"aw",@nobits
	.sectionflags	@""
	.align	4
.nv.shared._Z6reduceILj16EEvPfS0_i:
	.zero		1536


//--------------------- .nv.shared._Z6reduceILj32EEvPfS0_i --------------------------
	.section	.nv.shared._Z6reduceILj32EEvPfS0_i,"aw",@nobits
	.sectionflags	@""
	.align	4
.nv.shared._Z6reduceILj32EEvPfS0_i:
	.zero		1536


//--------------------- .nv.shared._Z6reduceILj64EEvPfS0_i --------------------------
	.section	.nv.shared._Z6reduceILj64EEvPfS0_i,"aw",@nobits
	.sectionflags	@""
	.align	4
.nv.shared._Z6reduceILj64EEvPfS0_i:
	.zero		1536


//--------------------- .nv.shared._Z6reduceILj128EEvPfS0_i --------------------------
	.section	.nv.shared._Z6reduceILj128EEvPfS0_i,"aw",@nobits
	.sectionflags	@""
	.align	4
.nv.shared._Z6reduceILj128EEvPfS0_i:
	.zero		1536


//--------------------- .nv.shared._Z6reduceILj256EEvPfS0_i --------------------------
	.section	.nv.shared._Z6reduceILj256EEvPfS0_i,"aw",@nobits
	.sectionflags	@""
	.align	4
.nv.shared._Z6reduceILj256EEvPfS0_i:
	.zero		1536


//--------------------- .nv.shared._Z6reduceILj512EEvPfS0_i --------------------------
	.section	.nv.shared._Z6reduceILj512EEvPfS0_i,"aw",@nobits
	.sectionflags	@""
	.align	4
.nv.shared._Z6reduceILj512EEvPfS0_i:
	.zero		1536


//--------------------- .nv.shared._Z6reduceILj1024EEvPfS0_i --------------------------
	.section	.nv.shared._Z6reduceILj1024EEvPfS0_i,"aw",@nobits
	.sectionflags	@""
	.align	4
.nv.shared._Z6reduceILj1024EEvPfS0_i:
	.zero		1536


//--------------------- .nv.constant0._Z6reduceILj1EEvPfS0_i --------------------------
	.section	.nv.constant0._Z6reduceILj1EEvPfS0_i,"a",@progbits
	.sectionflags	@""
	.align	4
.nv.constant0._Z6reduceILj1EEvPfS0_i:
	.zero		916


//--------------------- .nv.constant0._Z6reduceILj2EEvPfS0_i --------------------------
	.section	.nv.constant0._Z6reduceILj2EEvPfS0_i,"a",@progbits
	.sectionflags	@""
	.align	4
.nv.constant0._Z6reduceILj2EEvPfS0_i:
	.zero		916


//--------------------- .nv.constant0._Z6reduceILj4EEvPfS0_i --------------------------
	.section	.nv.constant0._Z6reduceILj4EEvPfS0_i,"a",@progbits
	.sectionflags	@""
	.align	4
.nv.constant0._Z6reduceILj4EEvPfS0_i:
	.zero		916


//--------------------- .nv.constant0._Z6reduceILj8EEvPfS0_i --------------------------
	.section	.nv.constant0._Z6reduceILj8EEvPfS0_i,"a",@progbits
	.sectionflags	@""
	.align	4
.nv.constant0._Z6reduceILj8EEvPfS0_i:
	.zero		916


//--------------------- .nv.constant0._Z6reduceILj16EEvPfS0_i --------------------------
	.section	.nv.constant0._Z6reduceILj16EEvPfS0_i,"a",@progbits
	.sectionflags	@""
	.align	4
.nv.constant0._Z6reduceILj16EEvPfS0_i:
	.zero		916


//--------------------- .nv.constant0._Z6reduceILj32EEvPfS0_i --------------------------
	.section	.nv.constant0._Z6reduceILj32EEvPfS0_i,"a",@progbits
	.sectionflags	@""
	.align	4
.nv.constant0._Z6reduceILj32EEvPfS0_i:
	.zero		916


//--------------------- .nv.constant0._Z6reduceILj64EEvPfS0_i --------------------------
	.section	.nv.constant0._Z6reduceILj64EEvPfS0_i,"a",@progbits
	.sectionflags	@""
	.align	4
.nv.constant0._Z6reduceILj64EEvPfS0_i:
	.zero		916


//--------------------- .nv.constant0._Z6reduceILj128EEvPfS0_i --------------------------
	.section	.nv.constant0._Z6reduceILj128EEvPfS0_i,"a",@progbits
	.sectionflags	@""
	.align	4
.nv.constant0._Z6reduceILj128EEvPfS0_i:
	.zero		916


//--------------------- .nv.constant0._Z6reduceILj256EEvPfS0_i --------------------------
	.section	.nv.constant0._Z6reduceILj256EEvPfS0_i,"a",@progbits
	.sectionflags	@""
	.align	4
.nv.constant0._Z6reduceILj256EEvPfS0_i:
	.zero		916


//--------------------- .nv.constant0._Z6reduceILj512EEvPfS0_i --------------------------
	.section	.nv.constant0._Z6reduceILj512EEvPfS0_i,"a",@progbits
	.sectionflags	@""
	.align	4
.nv.constant0._Z6reduceILj512EEvPfS0_i:
	.zero		916


//--------------------- .nv.constant0._Z6reduceILj1024EEvPfS0_i --------------------------
	.section	.nv.constant0._Z6reduceILj1024EEvPfS0_i,"a",@progbits
	.sectionflags	@""
	.align	4
.nv.constant0._Z6reduceILj1024EEvPfS0_i:
	.zero		916


//--------------------- SYMBOLS --------------------------

	.type		.nv.reservedSmem.offset0,@object
	.size		.nv.reservedSmem.offset0,0x4
	.type		.nv.reservedSmem.cap,@object
	.size		.nv.reservedSmem.cap,0x4
